//
// Generated by NVIDIA NVVM Compiler
//
// Compiler Build ID: CL-36424714
// Cuda compilation tools, release 13.0, V13.0.88
// Based on NVVM 20.0.0
//

.version 9.0
.target sm_100
.address_size 64

	// .globl	_Z9calc_funciPfPiPKfi
.global .align 4 .b8 dev_ele_coord_x[8192];
.global .align 4 .b8 dev_ele_coord_y[8192];
.global .align 4 .b8 dev_filter_data[256];
// _ZZ9calc_funciPfPiPKfiE11cache_image has been demoted
// _ZZ9calc_funciPfPiPKfiE11cache_point has been demoted

.visible .entry _Z9calc_funciPfPiPKfi(
	.param .u32 _Z9calc_funciPfPiPKfi_param_0,
	.param .u64 .ptr .align 1 _Z9calc_funciPfPiPKfi_param_1,
	.param .u64 .ptr .align 1 _Z9calc_funciPfPiPKfi_param_2,
	.param .u64 .ptr .align 1 _Z9calc_funciPfPiPKfi_param_3,
	.param .u32 _Z9calc_funciPfPiPKfi_param_4
)
{
	.reg .pred 	%p<22>;
	.reg .b32 	%r<73>;
	.reg .b32 	%f<83>;
	.reg .b64 	%rd<20>;
	.reg .b64 	%fd<6>;
	// demoted variable
	.shared .align 4 .b8 _ZZ9calc_funciPfPiPKfiE11cache_image[2048];
	// demoted variable
	.shared .align 4 .b8 _ZZ9calc_funciPfPiPKfiE11cache_point[2048];
	ld.param.u32 	%r65, [_Z9calc_funciPfPiPKfi_param_0];
	ld.param.u64 	%rd2, [_Z9calc_funciPfPiPKfi_param_1];
	ld.param.u64 	%rd3, [_Z9calc_funciPfPiPKfi_param_2];
	ld.param.u64 	%rd4, [_Z9calc_funciPfPiPKfi_param_3];
	ld.param.u32 	%r26, [_Z9calc_funciPfPiPKfi_param_4];
	mov.u32 	%r1, %ctaid.y;
	mov.u32 	%r2, %ctaid.x;
	mov.u32 	%r3, %tid.x;
	or.b32  	%r27, %r1, %r2;
	and.b32  	%r28, %r27, 2147481600;
	setp.ne.s32 	%p1, %r28, 0;
	setp.gt.u32 	%p2, %r3, 511;
	or.pred  	%p3, %p2, %p1;
	@%p3 bra 	$L__BB0_18;
	cvt.rn.f32.u32 	%f12, %r2;
	fma.rn.f32 	%f1, %f12, 0f38CCE66A, 0fBDCCCCCD;
	cvt.rn.f32.u32 	%f13, %r1;
	fma.rn.f32 	%f2, %f13, 0f38CCE66A, 0fBDCCCCCD;
	setp.lt.s32 	%p4, %r26, 1;
	mov.b32 	%r70, 0;
	mov.f32 	%f81, 0f00000000;
	@%p4 bra 	$L__BB0_12;
	mul.f32 	%f15, %f1, %f1;
	fma.rn.f32 	%f16, %f2, %f2, %f15;
	sqrt.rn.f32 	%f17, %f16;
	mul.f32 	%f3, %f17, %f17;
	neg.s32 	%r67, %r26;
	add.s32 	%r66, %r3, %r65;
	cvta.to.global.u64 	%rd1, %rd4;
	mov.f32 	%f81, 0f00000000;
	mov.b32 	%r70, 0;
	mov.b32 	%r68, -264192;
	mov.u64 	%rd6, dev_ele_coord_y;
	mov.u64 	%rd8, dev_ele_coord_x;
$L__BB0_3:
	mul.wide.s32 	%rd5, %r65, 4;
	add.s64 	%rd7, %rd6, %rd5;
	add.s64 	%rd9, %rd8, %rd5;
	add.s32 	%r32, %r66, 1792;
	shr.s32 	%r33, %r32, 31;
	shr.u32 	%r34, %r33, 21;
	add.s32 	%r35, %r32, %r34;
	and.b32  	%r36, %r35, -2048;
	sub.s32 	%r11, %r32, %r36;
	ld.global.f32 	%f18, [%rd9];
	ld.global.f32 	%f19, [%rd7];
	sub.f32 	%f20, %f18, %f2;
	sub.f32 	%f21, %f19, %f1;
	mul.f32 	%f22, %f21, %f21;
	fma.rn.f32 	%f23, %f20, %f20, %f22;
	sqrt.rn.f32 	%f5, %f23;
	mul.wide.s32 	%rd10, %r11, 4;
	add.s64 	%rd11, %rd8, %rd10;
	ld.global.f32 	%f24, [%rd11];
	add.s64 	%rd12, %rd6, %rd10;
	ld.global.f32 	%f25, [%rd12];
	sub.f32 	%f26, %f24, %f2;
	sub.f32 	%f27, %f25, %f1;
	mul.f32 	%f28, %f27, %f27;
	fma.rn.f32 	%f29, %f26, %f26, %f28;
	sqrt.rn.f32 	%f6, %f29;
	fma.rn.f32 	%f30, %f5, %f5, 0f3C4D855A;
	sub.f32 	%f31, %f30, %f3;
	mul.f32 	%f32, %f31, 0f3F000000;
	div.rn.f32 	%f33, %f32, 0f3DE56042;
	div.rn.f32 	%f7, %f33, %f5;
	cvt.f64.f32 	%fd1, %f5;
	setp.ltu.f64 	%p5, %fd1, 0d3FB1111111111111;
	@%p5 bra 	$L__BB0_5;
	sub.s32 	%r37, %r65, %r11;
	abs.s32 	%r38, %r37;
	add.s32 	%r39, %r38, -1793;
	setp.lt.u32 	%p6, %r39, -1537;
	@%p6 bra 	$L__BB0_9;
$L__BB0_5:
	setp.ltu.f64 	%p7, %fd1, 0d3FA1111111111111;
	@%p7 bra 	$L__BB0_7;
	sub.s32 	%r40, %r65, %r11;
	abs.s32 	%r41, %r40;
	add.s32 	%r42, %r41, -1849;
	setp.lt.u32 	%p8, %r42, -1649;
	@%p8 bra 	$L__BB0_9;
$L__BB0_7:
	setp.ltu.f32 	%p9, %f5, 0f00000000;
	@%p9 bra 	$L__BB0_11;
	sub.s32 	%r43, %r65, %r11;
	abs.s32 	%r44, %r43;
	add.s32 	%r45, %r44, -1949;
	setp.gt.u32 	%p10, %r45, -1850;
	@%p10 bra 	$L__BB0_11;
$L__BB0_9:
	abs.f32 	%f34, %f7;
	fma.rn.f32 	%f35, %f34, 0fBF000000, 0f3F000000;
	rsqrt.approx.ftz.f32 	%f36, %f35;
	mul.f32 	%f37, %f36, %f35;
	setp.gt.f32 	%p11, %f34, 0f3F0F5C29;
	setp.eq.f32 	%p12, %f34, 0f3F800000;
	mul.f32 	%f38, %f36, 0fBF000000;
	fma.rn.f32 	%f39, %f37, %f38, 0f3F000000;
	fma.rn.f32 	%f40, %f37, %f39, %f37;
	selp.f32 	%f41, 0f00000000, %f40, %p12;
	selp.f32 	%f42, %f41, %f34, %p11;
	copysign.f32 	%f43, %f7, %f42;
	mul.f32 	%f44, %f43, %f43;
	fma.rn.f32 	%f45, %f44, 0f3D10ECEF, 0f3C8B1ABB;
	fma.rn.f32 	%f46, %f45, %f44, 0f3CFC028C;
	fma.rn.f32 	%f47, %f46, %f44, 0f3D372139;
	fma.rn.f32 	%f48, %f47, %f44, 0f3D9993DB;
	fma.rn.f32 	%f49, %f48, %f44, 0f3E2AAAC6;
	mul.f32 	%f50, %f44, %f49;
	fma.rn.f32 	%f51, %f50, %f43, %f43;
	setp.gt.f32 	%p13, %f7, 0f3F0F5C29;
	neg.f32 	%f52, %f51;
	selp.f32 	%f53, %f51, %f52, %p11;
	fma.rn.f32 	%f54, 0f3F6EE581, 0f3FD774EB, %f53;
	selp.f32 	%f55, %f51, %f54, %p13;
	add.f32 	%f56, %f5, %f6;
	div.rn.f32 	%f57, %f56, 0f44BE0000;
	mul.f32 	%f58, %f57, 0f4BBEBC20;
	cvt.f64.f32 	%fd2, %f58;
	add.f64 	%fd3, %fd2, 0d3FE0000000000000;
	cvt.rzi.s32.f64 	%r12, %fd3;
	add.s32 	%r46, %r12, -230;
	setp.gt.u32 	%p14, %r46, 3517;
	add.f32 	%f59, %f55, %f55;
	selp.f32 	%f60, %f59, %f55, %p11;
	cvt.f64.f32 	%fd4, %f60;
	setp.geu.f64 	%p15, %fd4, 0d3FD657184AE74487;
	or.pred  	%p16, %p14, %p15;
	@%p16 bra 	$L__BB0_11;
	shl.b32 	%r47, %r12, 11;
	add.s32 	%r48, %r11, %r47;
	add.s32 	%r49, %r68, %r48;
	mul.wide.u32 	%rd13, %r49, 4;
	add.s64 	%rd14, %rd1, %rd13;
	ld.global.f32 	%f61, [%rd14];
	add.s32 	%r50, %r12, -1;
	cvt.rn.f32.u32 	%f62, %r50;
	mul.f32 	%f63, %f62, 0f3AB78034;
	fma.rn.f32 	%f64, %f63, 0f3BBB989D, 0f3F000000;
	cvt.sat.f32.f32 	%f65, %f64;
	mov.f32 	%f66, 0f4B400001;
	mov.f32 	%f67, 0f437C0000;
	fma.rm.f32 	%f68, %f65, %f67, %f66;
	add.f32 	%f69, %f68, 0fCB40007F;
	neg.f32 	%f70, %f69;
	fma.rn.f32 	%f71, %f63, 0f3FB8AA3B, %f70;
	fma.rn.f32 	%f72, %f63, 0f32A57060, %f71;
	mov.b32 	%r51, %f68;
	shl.b32 	%r52, %r51, 23;
	mov.b32 	%f73, %r52;
	ex2.approx.ftz.f32 	%f74, %f72;
	mul.f32 	%f75, %f74, %f73;
	fma.rn.f32 	%f81, %f61, %f75, %f81;
	add.s32 	%r70, %r70, 1;
$L__BB0_11:
	add.s32 	%r68, %r68, 7680000;
	add.s32 	%r67, %r67, 1;
	setp.ne.s32 	%p17, %r67, 0;
	add.s32 	%r66, %r66, 1;
	add.s32 	%r65, %r65, 1;
	@%p17 bra 	$L__BB0_3;
$L__BB0_12:
	shl.b32 	%r53, %r3, 2;
	mov.u32 	%r54, _ZZ9calc_funciPfPiPKfiE11cache_image;
	add.s32 	%r20, %r54, %r53;
	st.shared.f32 	[%r20], %f81;
	mov.u32 	%r55, _ZZ9calc_funciPfPiPKfiE11cache_point;
	add.s32 	%r21, %r55, %r53;
	st.shared.u32 	[%r21], %r70;
	bar.sync 	0;
	mov.u32 	%r72, %ntid.x;
	setp.lt.u32 	%p18, %r72, 2;
	@%p18 bra 	$L__BB0_16;
$L__BB0_13:
	shr.u32 	%r24, %r72, 1;
	setp.ge.u32 	%p19, %r3, %r24;
	@%p19 bra 	$L__BB0_15;
	shl.b32 	%r56, %r24, 2;
	add.s32 	%r57, %r20, %r56;
	ld.shared.f32 	%f76, [%r57];
	ld.shared.f32 	%f77, [%r20];
	add.f32 	%f78, %f76, %f77;
	st.shared.f32 	[%r20], %f78;
	add.s32 	%r58, %r21, %r56;
	ld.shared.u32 	%r59, [%r58];
	ld.shared.u32 	%r60, [%r21];
	add.s32 	%r61, %r60, %r59;
	st.shared.u32 	[%r21], %r61;
$L__BB0_15:
	bar.sync 	0;
	setp.gt.u32 	%p20, %r72, 3;
	mov.u32 	%r72, %r24;
	@%p20 bra 	$L__BB0_13;
$L__BB0_16:
	setp.ne.s32 	%p21, %r3, 0;
	@%p21 bra 	$L__BB0_18;
	mov.u32 	%r62, %nctaid.x;
	mad.lo.s32 	%r63, %r1, %r62, %r2;
	ld.shared.f32 	%f79, [_ZZ9calc_funciPfPiPKfiE11cache_image];
	cvta.to.global.u64 	%rd15, %rd2;
	mul.wide.u32 	%rd16, %r63, 4;
	add.s64 	%rd17, %rd15, %rd16;
	st.global.f32 	[%rd17], %f79;
	ld.shared.u32 	%r64, [_ZZ9calc_funciPfPiPKfiE11cache_point];
	cvta.to.global.u64 	%rd18, %rd3;
	add.s64 	%rd19, %rd18, %rd16;
	st.global.u32 	[%rd19], %r64;
$L__BB0_18:
	ret;

}


// ===== COMPILED SASS (sm_100) =====

	.target	sm_100

	.elftype	@"ET_EXEC"


//--------------------- .note.nv.tkinfo           --------------------------
	.section	.note.nv.tkinfo,"",@"SHT_NOTE"
	.sectionflags	@"SHF_NOTE_NV_TKINFO"
	.tkinfo
        /*0018*/ 	.word	0x00000002
        /*0030*/ 	.string	""
        /*0030*/ 	.string	"ptxas"
        /*0030*/ 	.string	"Cuda compilation tools, release 13.0, V13.0.88"
        /*0030*/ 	.string	"Build cuda_13.0.r13.0/compiler.36424714_0"
        /*0030*/ 	.string	"-arch sm_100 -m 64 "



//--------------------- .note.nv.cuinfo           --------------------------
	.section	.note.nv.cuinfo,"",@"SHT_NOTE"
	.sectionflags	@"SHF_NOTE_NV_CUINFO"
        /*0018*/ 	.short	0x0002
        /*001a*/ 	.short	0x0064
        /*001c*/ 	.short	0x0082
	.zero		2


//--------------------- .nv.info                  --------------------------
	.section	.nv.info,"",@"SHT_CUDA_INFO"
	.align	4


	//----- nvinfo : EIATTR_REGCOUNT
	.align		4
        /*0000*/ 	.byte	0x04, 0x2f
        /*0002*/ 	.short	(.L_4 - .L_3)
	.align		4
.L_3:
        /*0004*/ 	.word	index@(_Z9calc_funciPfPiPKfi)
        /*0008*/ 	.word	0x0000001f


	//----- nvinfo : EIATTR_FRAME_SIZE
	.align		4
.L_4:
        /*000c*/ 	.byte	0x04, 0x11
        /*000e*/ 	.short	(.L_6 - .L_5)
	.align		4
.L_5:
        /*0010*/ 	.word	index@($__internal_1_$__cuda_sm3x_div_rn_noftz_f32_slowpath)
        /*0014*/ 	.word	0x00000000


	//----- nvinfo : EIATTR_FRAME_SIZE
	.align		4
.L_6:
        /*0018*/ 	.byte	0x04, 0x11
        /*001a*/ 	.short	(.L_8 - .L_7)
	.align		4
.L_7:
        /*001c*/ 	.word	index@($__internal_0_$__cuda_sm20_sqrt_rn_f32_slowpath)
        /*0020*/ 	.word	0x00000000


	//----- nvinfo : EIATTR_FRAME_SIZE
	.align		4
.L_8:
        /*0024*/ 	.byte	0x04, 0x11
        /*0026*/ 	.short	(.L_10 - .L_9)
	.align		4
.L_9:
        /*0028*/ 	.word	index@(_Z9calc_funciPfPiPKfi)
        /*002c*/ 	.word	0x00000000


	//----- nvinfo : EIATTR_MIN_STACK_SIZE
	.align		4
.L_10:
        /*0030*/ 	.byte	0x04, 0x12
        /*0032*/ 	.short	(.L_12 - .L_11)
	.align		4
.L_11:
        /*0034*/ 	.word	index@(_Z9calc_funciPfPiPKfi)
        /*0038*/ 	.word	0x00000000
.L_12:


//--------------------- .nv.compat                --------------------------
	.section	.nv.compat,"",@"SHT_CUDA_COMPAT_INFO"
	.align	4
        /*0000*/ 	.byte	0x02, 0x09, 0x00, 0x00, 0x02, 0x02, 0x01, 0x00, 0x02, 0x05, 0x05, 0x00, 0x03, 0x07, 0x01, 0x01
        /*0010*/ 	.byte	0x02, 0x03, 0x00, 0x00, 0x02, 0x06, 0x01, 0x00, 0x04, 0x0b, 0x08, 0x00, 0x01, 0x00, 0x00, 0x00
        /*0020*/ 	.byte	0x00, 0x00, 0x00, 0x00


//--------------------- .nv.info._Z9calc_funciPfPiPKfi --------------------------
	.section	.nv.info._Z9calc_funciPfPiPKfi,"",@"SHT_CUDA_INFO"
	.sectionflags	@""
	.align	4


	//----- nvinfo : EIATTR_CUDA_API_VERSION
	.align		4
        /*0000*/ 	.byte	0x04, 0x37
        /*0002*/ 	.short	(.L_14 - .L_13)
.L_13:
        /*0004*/ 	.word	0x00000082


	//----- nvinfo : EIATTR_KPARAM_INFO
	.align		4
.L_14:
        /*0008*/ 	.byte	0x04, 0x17
        /*000a*/ 	.short	(.L_16 - .L_15)
.L_15:
        /*000c*/ 	.word	0x00000000
        /*0010*/ 	.short	0x0004
        /*0012*/ 	.short	0x0020
        /*0014*/ 	.byte	0x00, 0xf0, 0x11, 0x00


	//----- nvinfo : EIATTR_KPARAM_INFO
	.align		4
.L_16:
        /*0018*/ 	.byte	0x04, 0x17
        /*001a*/ 	.short	(.L_18 - .L_17)
.L_17:
        /*001c*/ 	.word	0x00000000
        /*0020*/ 	.short	0x0003
        /*0022*/ 	.short	0x0018
        /*0024*/ 	.byte	0x00, 0xf5, 0x21, 0x00


	//----- nvinfo : EIATTR_KPARAM_INFO
	.align		4
.L_18:
        /*0028*/ 	.byte	0x04, 0x17
        /*002a*/ 	.short	(.L_20 - .L_19)
.L_19:
        /*002c*/ 	.word	0x00000000
        /*0030*/ 	.short	0x0002
        /*0032*/ 	.short	0x0010
        /*0034*/ 	.byte	0x00, 0xf5, 0x21, 0x00


	//----- nvinfo : EIATTR_KPARAM_INFO
	.align		4
.L_20:
        /*0038*/ 	.byte	0x04, 0x17
        /*003a*/ 	.short	(.L_22 - .L_21)
.L_21:
        /*003c*/ 	.word	0x00000000
        /*0040*/ 	.short	0x0001
        /*0042*/ 	.short	0x0008
        /*0044*/ 	.byte	0x00, 0xf5, 0x21, 0x00


	//----- nvinfo : EIATTR_KPARAM_INFO
	.align		4
.L_22:
        /*0048*/ 	.byte	0x04, 0x17
        /*004a*/ 	.short	(.L_24 - .L_23)
.L_23:
        /*004c*/ 	.word	0x00000000
        /*0050*/ 	.short	0x0000
        /*0052*/ 	.short	0x0000
        /*0054*/ 	.byte	0x00, 0xf0, 0x11, 0x00


	//----- nvinfo : EIATTR_SPARSE_MMA_MASK
	.align		4
.L_24:
        /*0058*/ 	.byte	0x03, 0x50
        /*005a*/ 	.short	0x0000


	//----- nvinfo : EIATTR_MAXREG_COUNT
	.align		4
        /*005c*/ 	.byte	0x03, 0x1b
        /*005e*/ 	.short	0x00ff


	//----- nvinfo : EIATTR_NUM_BARRIERS
	.align		4
        /*0060*/ 	.byte	0x02, 0x4c
        /*0062*/ 	.byte	0x01
	.zero		1


	//----- nvinfo : EIATTR_MERCURY_ISA_VERSION
	.align		4
        /*0064*/ 	.byte	0x03, 0x5f
        /*0066*/ 	.short	0x0101


	//----- nvinfo : EIATTR_VRC_CTA_INIT_COUNT
	.align		4
        /*0068*/ 	.byte	0x02, 0x4a
	.zero		1
	.zero		1


	//----- nvinfo : EIATTR_EXIT_INSTR_OFFSETS
	.align		4
        /*006c*/ 	.byte	0x04, 0x1c
        /*006e*/ 	.short	(.L_26 - .L_25)


	//   ....[0]....
.L_25:
        /*0070*/ 	.word	0x00000080


	//   ....[1]....
        /*0074*/ 	.word	0x000010a0


	//   ....[2]....
        /*0078*/ 	.word	0x00001180


	//----- nvinfo : EIATTR_CRS_STACK_SIZE
	.align		4
.L_26:
        /*007c*/ 	.byte	0x04, 0x1e
        /*007e*/ 	.short	(.L_28 - .L_27)
.L_27:
        /*0080*/ 	.word	0x00000000


	//----- nvinfo : EIATTR_CBANK_PARAM_SIZE
	.align		4
.L_28:
        /*0084*/ 	.byte	0x03, 0x19
        /*0086*/ 	.short	0x0024


	//----- nvinfo : EIATTR_PARAM_CBANK
	.align		4
        /*0088*/ 	.byte	0x04, 0x0a
        /*008a*/ 	.short	(.L_30 - .L_29)
	.align		4
.L_29:
        /*008c*/ 	.word	index@(.nv.constant0._Z9calc_funciPfPiPKfi)
        /*0090*/ 	.short	0x0380
        /*0092*/ 	.short	0x0024


	//----- nvinfo : EIATTR_SW_WAR
	.align		4
.L_30:
        /*0094*/ 	.byte	0x04, 0x36
        /*0096*/ 	.short	(.L_32 - .L_31)
.L_31:
        /*0098*/ 	.word	0x00000008
.L_32:


//--------------------- .nv.callgraph             --------------------------
	.section	.nv.callgraph,"",@"SHT_CUDA_CALLGRAPH"
	.align	4
	.sectionentsize	8
	.align		4
        /*0000*/ 	.word	0x00000000
	.align		4
        /*0004*/ 	.word	0xffffffff
	.align		4
        /*0008*/ 	.word	0x00000000
	.align		4
        /*000c*/ 	.word	0xfffffffe
	.align		4
        /*0010*/ 	.word	0x00000000
	.align		4
        /*0014*/ 	.word	0xfffffffd
	.align		4
        /*0018*/ 	.word	0x00000000
	.align		4
        /*001c*/ 	.word	0xfffffffc


//--------------------- .nv.constant4             --------------------------
	.section	.nv.constant4,"a",@progbits
	.align	8
	.align		8
.nv.constant4:
        /*0000*/ 	.dword	dev_ele_coord_x
	.align		8
        /*0008*/ 	.dword	dev_ele_coord_y
	.align		8
        /*0010*/ 	.dword	dev_filter_data


//--------------------- .text._Z9calc_funciPfPiPKfi --------------------------
	.section	.text._Z9calc_funciPfPiPKfi,"ax",@progbits
	.align	128
        .global         _Z9calc_funciPfPiPKfi
        .type           _Z9calc_funciPfPiPKfi,@function
        .size           _Z9calc_funciPfPiPKfi,(.L_x_39 - _Z9calc_funciPfPiPKfi)
        .other          _Z9calc_funciPfPiPKfi,@"STO_CUDA_ENTRY STV_DEFAULT"
_Z9calc_funciPfPiPKfi:
.text._Z9calc_funciPfPiPKfi:
[----:B------:R-:W-:Y:S01]  /*0000*/  LDC R1, c[0x0][0x37c] ;  /* 0x0000df00ff017b82 */ /* 0x000fe20000000800 */
[----:B------:R-:W0:Y:S01]  /*0010*/  S2R R0, SR_CTAID.Y ;  /* 0x0000000000007919 */ /* 0x000e220000002600 */
[----:B------:R-:W1:Y:S01]  /*0020*/  LDCU UR4, c[0x0][0x380] ;  /* 0x00007000ff0477ac */ /* 0x000e620008000800 */
[----:B------:R-:W0:Y:S01]  /*0030*/  S2R R3, SR_CTAID.X ;  /* 0x0000000000037919 */ /* 0x000e220000002500 */
[----:B------:R-:W2:Y:S01]  /*0040*/  S2R R2, SR_TID.X ;  /* 0x0000000000027919 */ /* 0x000ea20000002100 */
[----:B-1----:R-:W-:Y:S02]  /*0050*/  MOV R4, UR4 ;  /* 0x0000000400047c02 */ /* 0x002fe40008000f00 */
[----:B0-----:R-:W-:-:S04]  /*0060*/  LOP3.LUT P0, RZ, R0, 0x7ffff800, R3, 0xc8, !PT ;  /* 0x7ffff80000ff7812 */ /* 0x001fc8000780c803 */
[----:B--2---:R-:W-:-:S13]  /*0070*/  ISETP.GT.U32.OR P0, PT, R2, 0x1ff, P0 ;  /* 0x000001ff0200780c */ /* 0x004fda0000704470 */
[----:B------:R-:W-:Y:S05]  /*0080*/  @P0 EXIT ;  /* 0x000000000000094d */ /* 0x000fea0003800000 */
[----:B------:R-:W0:Y:S01]  /*0090*/  LDCU UR4, c[0x0][0x3a0] ;  /* 0x00007400ff0477ac */ /* 0x000e220008000800 */
[----:B------:R-:W-:Y:S01]  /*00a0*/  I2FP.F32.U32 R5, R3 ;  /* 0x0000000300057245 */ /* 0x000fe20000201000 */
[----:B------:R-:W-:Y:S01]  /*00b0*/  IMAD.MOV.U32 R7, RZ, RZ, 0x38cce66a ;  /* 0x38cce66aff077424 */ /* 0x000fe200078e00ff */
[----:B------:R-:W-:Y:S01]  /*00c0*/  I2FP.F32.U32 R6, R0 ;  /* 0x0000000000067245 */ /* 0x000fe20000201000 */
[----:B------:R-:W-:Y:S01]  /*00d0*/  IMAD.MOV.U32 R8, RZ, RZ, RZ ;  /* 0x000000ffff087224 */ /* 0x000fe200078e00ff */
[----:B------:R-:W1:Y:S01]  /*00e0*/  LDCU.64 UR8, c[0x0][0x358] ;  /* 0x00006b00ff0877ac */ /* 0x000e620008000a00 */
[-C--:B------:R-:W-:Y:S02]  /*00f0*/  FFMA R5, R5, R7.reuse, -0.10000000149011611938 ;  /* 0xbdcccccd05057423 */ /* 0x080fe40000000007 */
[----:B------:R-:W-:Y:S01]  /*0100*/  FFMA R6, R6, R7, -0.10000000149011611938 ;  /* 0xbdcccccd06067423 */ /* 0x000fe20000000007 */
[----:B------:R-:W-:Y:S01]  /*0110*/  HFMA2 R7, -RZ, RZ, 0, 0 ;  /* 0x00000000ff077431 */ /* 0x000fe200000001ff */
[----:B0-----:R-:W-:-:S09]  /*0120*/  UISETP.GE.AND UP0, UPT, UR4, 0x1, UPT ;  /* 0x000000010400788c */ /* 0x001fd2000bf06270 */
[----:B-1----:R-:W-:Y:S05]  /*0130*/  BRA.U !UP0, `(.L_x_0) ;  /* 0x0000000d08507547 */ /* 0x002fea000b800000 */
[----:B------:R-:W-:-:S04]  /*0140*/  FMUL R7, R5, R5 ;  /* 0x0000000505077220 */ /* 0x000fc80000400000 */
[----:B------:R-:W-:-:S04]  /*0150*/  FFMA R16, R6, R6, R7 ;  /* 0x0000000606107223 */ /* 0x000fc80000000007 */
[----:B------:R0:W1:Y:S01]  /*0160*/  MUFU.RSQ R7, R16 ;  /* 0x0000001000077308 */ /* 0x0000620000001400 */
[----:B------:R-:W-:-:S04]  /*0170*/  IADD3 R8, PT, PT, R16, -0xd000000, RZ ;  /* 0xf300000010087810 */ /* 0x000fc80007ffe0ff */
[----:B------:R-:W-:-:S13]  /*0180*/  ISETP.GT.U32.AND P0, PT, R8, 0x727fffff, PT ;  /* 0x727fffff0800780c */ /* 0x000fda0003f04070 */
[----:B01----:R-:W-:Y:S05]  /*0190*/  @!P0 BRA `(.L_x_1) ;  /* 0x0000000000188947 */ /* 0x003fea0003800000 */
[----:B------:R-:W-:Y:S01]  /*01a0*/  BSSY.RECONVERGENT B0, `(.L_x_2) ;  /* 0x0000003000007945 */ /* 0x000fe20003800200 */
[----:B------:R-:W-:-:S07]  /*01b0*/  MOV R26, 0x1d0 ;  /* 0x000001d0001a7802 */ /* 0x000fce0000000f00 */
[----:B------:R-:W-:Y:S05]  /*01c0*/  CALL.REL.NOINC `($__internal_0_$__cuda_sm20_sqrt_rn_f32_slowpath) ;  /* 0x0000000c00f07944 */ /* 0x000fea0003c00000 */
[----:B------:R-:W-:Y:S05]  /*01d0*/  BSYNC.RECONVERGENT B0 ;  /* 0x0000000000007941 */ /* 0x000fea0003800200 */
.L_x_2:
[----:B------:R-:W-:Y:S01]  /*01e0*/  IMAD.MOV.U32 R9, RZ, RZ, R19 ;  /* 0x000000ffff097224 */ /* 0x000fe200078e0013 */
[----:B------:R-:W-:Y:S06]  /*01f0*/  BRA `(.L_x_3) ;  /* 0x0000000000107947 */ /* 0x000fec0003800000 */
.L_x_1:
[----:B------:R-:W-:Y:S01]  /*0200*/  FMUL.FTZ R9, R16, R7 ;  /* 0x0000000710097220 */ /* 0x000fe20000410000 */
[----:B------:R-:W-:-:S03]  /*0210*/  FMUL.FTZ R7, R7, 0.5 ;  /* 0x3f00000007077820 */ /* 0x000fc60000410000 */
[----:B------:R-:W-:-:S04]  /*0220*/  FFMA R16, -R9, R9, R16 ;  /* 0x0000000909107223 */ /* 0x000fc80000000110 */
[----:B------:R-:W-:-:S07]  /*0230*/  FFMA R9, R16, R7, R9 ;  /* 0x0000000710097223 */ /* 0x000fce0000000009 */
.L_x_3:
[----:B------:R-:W0:Y:S01]  /*0240*/  LDC.64 R10, c[0x4][0x8] ;  /* 0x01000200ff0a7b82 */ /* 0x000e220000000a00 */
[----:B------:R-:W1:Y:S01]  /*0250*/  LDCU UR5, c[0x0][0x380] ;  /* 0x00007000ff0577ac */ /* 0x000e620008000800 */
[----:B------:R-:W-:Y:S01]  /*0260*/  FMUL R9, R9, R9 ;  /* 0x0000000909097220 */ /* 0x000fe20000400000 */
[----:B------:R-:W-:Y:S01]  /*0270*/  MOV R8, RZ ;  /* 0x000000ff00087202 */ /* 0x000fe20000000f00 */
[----:B------:R-:W-:Y:S01]  /*0280*/  IMAD.MOV.U32 R7, RZ, RZ, RZ ;  /* 0x000000ffff077224 */ /* 0x000fe200078e00ff */
[----:B------:R-:W2:Y:S03]  /*0290*/  LDCU UR4, c[0x0][0x3a0] ;  /* 0x00007400ff0477ac */ /* 0x000ea60008000800 */
[----:B------:R-:W3:Y:S08]  /*02a0*/  LDC.64 R12, c[0x4][RZ] ;  /* 0x01000000ff0c7b82 */ /* 0x000ef00000000a00 */
[----:B------:R-:W4:Y:S01]  /*02b0*/  LDC.64 R14, c[0x0][0x398] ;  /* 0x0000e600ff0e7b82 */ /* 0x000f220000000a00 */
[----:B-1----:R-:W-:Y:S01]  /*02c0*/  IADD3 R20, PT, PT, R2, UR5, RZ ;  /* 0x0000000502147c10 */ /* 0x002fe2000fffe0ff */
[----:B------:R-:W-:Y:S01]  /*02d0*/  UMOV UR5, 0xfffbf800 ;  /* 0xfffbf80000057882 */ /* 0x000fe20000000000 */
[----:B--2---:R-:W-:-:S12]  /*02e0*/  UIADD3 UR4, UPT, UPT, -UR4, URZ, URZ ;  /* 0x000000ff04047290 */ /* 0x004fd8000fffe1ff */
.L_x_20:
[----:B0-----:R-:W-:-:S04]  /*02f0*/  IMAD.WIDE R18, R4, 0x4, R10 ;  /* 0x0000000404127825 */ /* 0x001fc800078e020a */
[----:B---3--:R-:W-:Y:S02]  /*0300*/  IMAD.WIDE R16, R4, 0x4, R12 ;  /* 0x0000000404107825 */ /* 0x008fe400078e020c */
[----:B------:R-:W2:Y:S04]  /*0310*/  LDG.E R18, desc[UR8][R18.64] ;  /* 0x0000000812127981 */ /* 0x000ea8000c1e1900 */
[----:B------:R-:W3:Y:S01]  /*0320*/  LDG.E R17, desc[UR8][R16.64] ;  /* 0x0000000810117981 */ /* 0x000ee2000c1e1900 */
[----:B------:R-:W-:-:S04]  /*0330*/  UIADD3 UR4, UPT, UPT, UR4, 0x1, URZ ;  /* 0x0000000104047890 */ /* 0x000fc8000fffe0ff */
[----:B------:R-:W-:Y:S01]  /*0340*/  UISETP.NE.AND UP0, UPT, UR4, URZ, UPT ;  /* 0x000000ff0400728c */ /* 0x000fe2000bf05270 */
[----:B--2---:R-:W-:Y:S01]  /*0350*/  FADD R21, -R5, R18 ;  /* 0x0000001205157221 */ /* 0x004fe20000000100 */
[----:B---3--:R-:W-:-:S03]  /*0360*/  FADD R22, -R6, R17 ;  /* 0x0000001106167221 */ /* 0x008fc60000000100 */
[----:B------:R-:W-:Y:S01]  /*0370*/  FMUL R23, R21, R21 ;  /* 0x0000001515177220 */ /* 0x000fe20000400000 */
[----:B------:R-:W-:-:S03]  /*0380*/  VIADD R21, R20, 0x700 ;  /* 0x0000070014157836 */ /* 0x000fc60000000000 */
[----:B------:R-:W-:Y:S02]  /*0390*/  FFMA R25, R22, R22, R23 ;  /* 0x0000001616197223 */ /* 0x000fe40000000017 */
[----:B------:R-:W-:Y:S02]  /*03a0*/  SHF.R.S32.HI R22, RZ, 0x1f, R21 ;  /* 0x0000001fff167819 */ /* 0x000fe40000011415 */
[----:B------:R0:W1:Y:S01]  /*03b0*/  MUFU.RSQ R24, R25 ;  /* 0x0000001900187308 */ /* 0x0000620000001400 */
[----:B------:R-:W-:Y:S02]  /*03c0*/  IADD3 R23, PT, PT, R25, -0xd000000, RZ ;  /* 0xf300000019177810 */ /* 0x000fe40007ffe0ff */
[----:B------:R-:W-:Y:S02]  /*03d0*/  LEA.HI R22, R22, R21, RZ, 0xb ;  /* 0x0000001516167211 */ /* 0x000fe400078f58ff */
[----:B------:R-:W-:Y:S02]  /*03e0*/  ISETP.GT.U32.AND P0, PT, R23, 0x727fffff, PT ;  /* 0x727fffff1700780c */ /* 0x000fe40003f04070 */
[----:B------:R-:W-:-:S05]  /*03f0*/  LOP3.LUT R22, R22, 0xfffff800, RZ, 0xc0, !PT ;  /* 0xfffff80016167812 */ /* 0x000fca00078ec0ff */
[----:B------:R-:W-:-:S06]  /*0400*/  IMAD.IADD R21, R21, 0x1, -R22 ;  /* 0x0000000115157824 */ /* 0x000fcc00078e0a16 */
[----:B01----:R-:W-:Y:S05]  /*0410*/  @!P0 BRA `(.L_x_4) ;  /* 0x00000000001c8947 */ /* 0x003fea0003800000 */
[----:B------:R-:W-:Y:S01]  /*0420*/  BSSY.RECONVERGENT B0, `(.L_x_5) ;  /* 0x0000004000007945 */ /* 0x000fe20003800200 */
[----:B------:R-:W-:Y:S02]  /*0430*/  MOV R16, R25 ;  /* 0x0000001900107202 */ /* 0x000fe40000000f00 */
[----:B------:R-:W-:-:S07]  /*0440*/  MOV R26, 0x460 ;  /* 0x00000460001a7802 */ /* 0x000fce0000000f00 */
[----:B----4-:R-:W-:Y:S05]  /*0450*/  CALL.REL.NOINC `($__internal_0_$__cuda_sm20_sqrt_rn_f32_slowpath) ;  /* 0x0000000c004c7944 */ /* 0x010fea0003c00000 */
[----:B------:R-:W-:Y:S05]  /*0460*/  BSYNC.RECONVERGENT B0 ;  /* 0x0000000000007941 */ /* 0x000fea0003800200 */
.L_x_5:
[----:B------:R-:W-:Y:S01]  /*0470*/  IMAD.MOV.U32 R22, RZ, RZ, R19 ;  /* 0x000000ffff167224 */ /* 0x000fe200078e0013 */
[----:B------:R-:W-:Y:S06]  /*0480*/  BRA `(.L_x_6) ;  /* 0x0000000000107947 */ /* 0x000fec0003800000 */
.L_x_4:
[----:B------:R-:W-:Y:S01]  /*0490*/  FMUL.FTZ R22, R25, R24 ;  /* 0x0000001819167220 */ /* 0x000fe20000410000 */
[----:B------:R-:W-:-:S03]  /*04a0*/  FMUL.FTZ R16, R24, 0.5 ;  /* 0x3f00000018107820 */ /* 0x000fc60000410000 */
[----:B------:R-:W-:-:S04]  /*04b0*/  FFMA R17, -R22, R22, R25 ;  /* 0x0000001616117223 */ /* 0x000fc80000000119 */
[----:B------:R-:W-:-:S07]  /*04c0*/  FFMA R22, R17, R16, R22 ;  /* 0x0000001011167223 */ /* 0x000fce0000000016 */
.L_x_6:
[----:B------:R-:W-:-:S04]  /*04d0*/  IMAD.WIDE R16, R21, 0x4, R10 ;  /* 0x0000000415107825 */ /* 0x000fc800078e020a */
[----:B------:R-:W-:Y:S02]  /*04e0*/  IMAD.WIDE R18, R21, 0x4, R12 ;  /* 0x0000000415127825 */ /* 0x000fe400078e020c */
[----:B------:R-:W2:Y:S04]  /*04f0*/  LDG.E R16, desc[UR8][R16.64] ;  /* 0x0000000810107981 */ /* 0x000ea8000c1e1900 */
[----:B------:R-:W3:Y:S01]  /*0500*/  LDG.E R19, desc[UR8][R18.64] ;  /* 0x0000000812137981 */ /* 0x000ee2000c1e1900 */
[----:B------:R-:W-:Y:S01]  /*0510*/  BSSY.RECONVERGENT B0, `(.L_x_7) ;  /* 0x0000010000007945 */ /* 0x000fe20003800200 */
[----:B--2---:R-:W-:Y:S01]  /*0520*/  FADD R24, -R5, R16 ;  /* 0x0000001005187221 */ /* 0x004fe20000000100 */
[----:B---3--:R-:W-:-:S03]  /*0530*/  FADD R23, -R6, R19 ;  /* 0x0000001306177221 */ /* 0x008fc60000000100 */
[----:B------:R-:W-:-:S04]  /*0540*/  FMUL R24, R24, R24 ;  /* 0x0000001818187220 */ /* 0x000fc80000400000 */
[----:B------:R-:W-:-:S04]  /*0550*/  FFMA R16, R23, R23, R24 ;  /* 0x0000001717107223 */ /* 0x000fc80000000018 */
[----:B------:R0:W1:Y:S01]  /*0560*/  MUFU.RSQ R25, R16 ;  /* 0x0000001000197308 */ /* 0x0000620000001400 */
[----:B------:R-:W-:-:S04]  /*0570*/  IADD3 R23, PT, PT, R16, -0xd000000, RZ ;  /* 0xf300000010177810 */ /* 0x000fc80007ffe0ff */
[----:B------:R-:W-:-:S13]  /*0580*/  ISETP.GT.U32.AND P0, PT, R23, 0x727fffff, PT ;  /* 0x727fffff1700780c */ /* 0x000fda0003f04070 */
[----:B01----:R-:W-:Y:S05]  /*0590*/  @!P0 BRA `(.L_x_8) ;  /* 0x00000000000c8947 */ /* 0x003fea0003800000 */
[----:B------:R-:W-:-:S07]  /*05a0*/  MOV R26, 0x5c0 ;  /* 0x000005c0001a7802 */ /* 0x000fce0000000f00 */
[----:B----4-:R-:W-:Y:S05]  /*05b0*/  CALL.REL.NOINC `($__internal_0_$__cuda_sm20_sqrt_rn_f32_slowpath) ;  /* 0x0000000800f47944 */ /* 0x010fea0003c00000 */
[----:B------:R-:W-:Y:S05]  /*05c0*/  BRA `(.L_x_9) ;  /* 0x0000000000107947 */ /* 0x000fea0003800000 */
.L_x_8:
[----:B------:R-:W-:Y:S01]  /*05d0*/  FMUL.FTZ R19, R16, R25 ;  /* 0x0000001910137220 */ /* 0x000fe20000410000 */
[----:B------:R-:W-:-:S03]  /*05e0*/  FMUL.FTZ R17, R25, 0.5 ;  /* 0x3f00000019117820 */ /* 0x000fc60000410000 */
[----:B------:R-:W-:-:S04]  /*05f0*/  FFMA R16, -R19, R19, R16 ;  /* 0x0000001313107223 */ /* 0x000fc80000000110 */
[----:B------:R-:W-:-:S07]  /*0600*/  FFMA R19, R16, R17, R19 ;  /* 0x0000001110137223 */ /* 0x000fce0000000013 */
.L_x_9:
[----:B------:R-:W-:Y:S05]  /*0610*/  BSYNC.RECONVERGENT B0 ;  /* 0x0000000000007941 */ /* 0x000fea0003800200 */
.L_x_7:
[----:B------:R-:W-:Y:S01]  /*0620*/  FFMA R16, R22, R22, 0.012544000521302223206 ;  /* 0x3c4d855a16107423 */ /* 0x000fe20000000016 */
[----:B------:R-:W-:Y:S02]  /*0630*/  HFMA2 R17, -RZ, RZ, 1.4736328125, 545 ;  /* 0x3de56042ff117431 */ /* 0x000fe400000001ff */
[----:B------:R-:W-:Y:S01]  /*0640*/  IMAD.MOV.U32 R18, RZ, RZ, 0x410edb6d ;  /* 0x410edb6dff127424 */ /* 0x000fe200078e00ff */
[----:B------:R-:W-:Y:S01]  /*0650*/  BSSY.RECONVERGENT B0, `(.L_x_10) ;  /* 0x000000e000007945 */ /* 0x000fe20003800200 */
[----:B------:R-:W-:-:S04]  /*0660*/  FADD R16, -R9, R16 ;  /* 0x0000001009107221 */ /* 0x000fc80000000100 */
[----:B------:R-:W-:Y:S01]  /*0670*/  FMUL R16, R16, 0.5 ;  /* 0x3f00000010107820 */ /* 0x000fe20000400000 */
[----:B------:R-:W-:-:S03]  /*0680*/  FFMA R17, R18, -R17, 1 ;  /* 0x3f80000012117423 */ /* 0x000fc60000000811 */
[----:B------:R-:W0:Y:S01]  /*0690*/  FCHK P0, R16, 0.11200000345706939697 ;  /* 0x3de5604210007902 */ /* 0x000e220000000000 */
[----:B------:R-:W-:-:S04]  /*06a0*/  FFMA R17, R17, R18, 8.9285707473754882812 ;  /* 0x410edb6d11117423 */ /* 0x000fc80000000012 */
[----:B------:R-:W-:-:S04]  /*06b0*/  FFMA R18, R16, R17, RZ ;  /* 0x0000001110127223 */ /* 0x000fc800000000ff */
[----:B------:R-:W-:-:S04]  /*06c0*/  FFMA R23, R18, -0.11200000345706939697, R16 ;  /* 0xbde5604212177823 */ /* 0x000fc80000000010 */
[----:B------:R-:W-:Y:S01]  /*06d0*/  FFMA R17, R17, R23, R18 ;  /* 0x0000001711117223 */ /* 0x000fe20000000012 */
[----:B0-----:R-:W-:Y:S06]  /*06e0*/  @!P0 BRA `(.L_x_11) ;  /* 0x0000000000108947 */ /* 0x001fec0003800000 */
[----:B------:R-:W-:Y:S01]  /*06f0*/  IMAD.MOV.U32 R17, RZ, RZ, 0x3de56042 ;  /* 0x3de56042ff117424 */ /* 0x000fe200078e00ff */
[----:B------:R-:W-:-:S07]  /*0700*/  MOV R18, 0x720 ;  /* 0x0000072000127802 */ /* 0x000fce0000000f00 */
[----:B----4-:R-:W-:Y:S05]  /*0710*/  CALL.REL.NOINC `($__internal_1_$__cuda_sm3x_div_rn_noftz_f32_slowpath) ;  /* 0x0000000800f87944 */ /* 0x010fea0003c00000 */
[----:B------:R-:W-:-:S07]  /*0720*/  MOV R17, R23 ;  /* 0x0000001700117202 */ /* 0x000fce0000000f00 */
.L_x_11:
[----:B------:R-:W-:Y:S05]  /*0730*/  BSYNC.RECONVERGENT B0 ;  /* 0x0000000000007941 */ /* 0x000fea0003800200 */
.L_x_10:
[----:B------:R-:W0:Y:S01]  /*0740*/  MUFU.RCP R23, R22 ;  /* 0x0000001600177308 */ /* 0x000e220000001000 */
[----:B------:R-:W-:Y:S07]  /*0750*/  BSSY.RECONVERGENT B0, `(.L_x_12) ;  /* 0x000000d000007945 */ /* 0x000fee0003800200 */
[----:B------:R-:W1:Y:S01]  /*0760*/  FCHK P0, R17, R22 ;  /* 0x0000001611007302 */ /* 0x000e620000000000 */
[----:B0-----:R-:W-:-:S04]  /*0770*/  FFMA R16, R23, -R22, 1 ;  /* 0x3f80000017107423 */ /* 0x001fc80000000816 */
[----:B------:R-:W-:-:S04]  /*0780*/  FFMA R16, R23, R16, R23 ;  /* 0x0000001017107223 */ /* 0x000fc80000000017 */
[----:B------:R-:W-:-:S04]  /*0790*/  FFMA R18, R16, R17, RZ ;  /* 0x0000001110127223 */ /* 0x000fc800000000ff */
[----:B------:R-:W-:-:S04]  /*07a0*/  FFMA R23, R18, -R22, R17 ;  /* 0x8000001612177223 */ /* 0x000fc80000000011 */
[----:B------:R-:W-:Y:S01]  /*07b0*/  FFMA R18, R16, R23, R18 ;  /* 0x0000001710127223 */ /* 0x000fe20000000012 */
[----:B-1----:R-:W-:Y:S06]  /*07c0*/  @!P0 BRA `(.L_x_13) ;  /* 0x0000000000148947 */ /* 0x002fec0003800000 */
[----:B------:R-:W-:Y:S01]  /*07d0*/  IMAD.MOV.U32 R16, RZ, RZ, R17 ;  /* 0x000000ffff107224 */ /* 0x000fe200078e0011 */
[----:B------:R-:W-:Y:S02]  /*07e0*/  MOV R17, R22 ;  /* 0x0000001600117202 */ /* 0x000fe40000000f00 */
[----:B------:R-:W-:-:S07]  /*07f0*/  MOV R18, 0x810 ;  /* 0x0000081000127802 */ /* 0x000fce0000000f00 */
[----:B----4-:R-:W-:Y:S05]  /*0800*/  CALL.REL.NOINC `($__internal_1_$__cuda_sm3x_div_rn_noftz_f32_slowpath) ;  /* 0x0000000800bc7944 */ /* 0x010fea0003c00000 */
[----:B------:R-:W-:-:S07]  /*0810*/  IMAD.MOV.U32 R18, RZ, RZ, R23 ;  /* 0x000000ffff127224 */ /* 0x000fce00078e0017 */
.L_x_13:
[----:B------:R-:W-:Y:S05]  /*0820*/  BSYNC.RECONVERGENT B0 ;  /* 0x0000000000007941 */ /* 0x000fea0003800200 */
.L_x_12:
[----:B------:R-:W0:Y:S01]  /*0830*/  F2F.F64.F32 R16, R22 ;  /* 0x0000001600107310 */ /* 0x000e220000201800 */
[----:B------:R-:W-:Y:S01]  /*0840*/  IADD3 R23, PT, PT, -R21, R4, RZ ;  /* 0x0000000415177210 */ /* 0x000fe20007ffe1ff */
[----:B------:R-:W-:Y:S01]  /*0850*/  UMOV UR6, 0x11111111 ;  /* 0x1111111100067882 */ /* 0x000fe20000000000 */
[----:B------:R-:W-:Y:S01]  /*0860*/  UMOV UR7, 0x3fb11111 ;  /* 0x3fb1111100077882 */ /* 0x000fe20000000000 */
[----:B------:R-:W-:Y:S01]  /*0870*/  BSSY.RECONVERGENT B0, `(.L_x_14) ;  /* 0x000005b000007945 */ /* 0x000fe20003800200 */
[----:B------:R-:W-:-:S03]  /*0880*/  IABS R24, R23 ;  /* 0x0000001700187213 */ /* 0x000fc60000000000 */
[----:B------:R-:W-:Y:S02]  /*0890*/  BSSY.RELIABLE B1, `(.L_x_15) ;  /* 0x0000010000017945 */ /* 0x000fe40003800100 */
[----:B------:R-:W-:Y:S01]  /*08a0*/  VIADD R23, R24, 0xfffff8ff ;  /* 0xfffff8ff18177836 */ /* 0x000fe20000000000 */
[----:B0-----:R-:W-:-:S04]  /*08b0*/  DSETP.GE.AND P1, PT, R16, UR6, PT ;  /* 0x0000000610007e2a */ /* 0x001fc8000bf26000 */
[----:B------:R-:W-:-:S13]  /*08c0*/  ISETP.GE.U32.AND P0, PT, R23, -0x601, PT ;  /* 0xfffff9ff1700780c */ /* 0x000fda0003f06070 */
[----:B------:R-:W-:Y:S05]  /*08d0*/  @!P0 BRA P1, `(.L_x_16) ;  /* 0x00000000002c8947 */ /* 0x000fea0000800000 */
[----:B------:R-:W-:Y:S01]  /*08e0*/  IADD3 R23, PT, PT, R24, -0x739, RZ ;  /* 0xfffff8c718177810 */ /* 0x000fe20007ffe0ff */
[----:B------:R-:W-:Y:S01]  /*08f0*/  UMOV UR6, 0x11111111 ;  /* 0x1111111100067882 */ /* 0x000fe20000000000 */
[----:B------:R-:W-:Y:S02]  /*0900*/  UMOV UR7, 0x3fa11111 ;  /* 0x3fa1111100077882 */ /* 0x000fe40000000000 */
[----:B------:R-:W-:Y:S01]  /*0910*/  DSETP.GE.AND P1, PT, R16, UR6, PT ;  /* 0x0000000610007e2a */ /* 0x000fe2000bf26000 */
[----:B------:R-:W-:-:S13]  /*0920*/  ISETP.GE.U32.AND P0, PT, R23, -0x671, PT ;  /* 0xfffff98f1700780c */ /* 0x000fda0003f06070 */
[----:B------:R-:W-:Y:S05]  /*0930*/  @!P0 BRA P1, `(.L_x_16) ;  /* 0x0000000000148947 */ /* 0x000fea0000800000 */
[----:B------:R-:W-:-:S05]  /*0940*/  VIADD R16, R24, 0xfffff863 ;  /* 0xfffff86318107836 */ /* 0x000fca0000000000 */
[----:B------:R-:W-:-:S04]  /*0950*/  ISETP.GT.U32.AND P0, PT, R16, -0x73a, PT ;  /* 0xfffff8c61000780c */ /* 0x000fc80003f04070 */
[----:B------:R-:W-:-:S13]  /*0960*/  FSETP.LTU.OR P0, PT, R22, RZ, P0 ;  /* 0x000000ff1600720b */ /* 0x000fda0000709400 */
[----:B------:R-:W-:Y:S05]  /*0970*/  @P0 BREAK.RELIABLE B1 ;  /* 0x0000000000010942 */ /* 0x000fea0003800100 */
[----:B------:R-:W-:Y:S05]  /*0980*/  @P0 BRA `(.L_x_17) ;  /* 0x0000000400240947 */ /* 0x000fea0003800000 */
.L_x_16:
[----:B------:R-:W-:Y:S05]  /*0990*/  BSYNC.RELIABLE B1 ;  /* 0x0000000000017941 */ /* 0x000fea0003800100 */
.L_x_15:
[----:B------:R-:W-:Y:S01]  /*09a0*/  MOV R17, 0x3f000000 ;  /* 0x3f00000000117802 */ /* 0x000fe20000000f00 */
[----:B------:R-:W-:Y:S01]  /*09b0*/  HFMA2 R26, -RZ, RZ, 0.771484375, 26912 ;  /* 0x3a2c7692ff1a7431 */ /* 0x000fe200000001ff */
[C---:B------:R-:W-:Y:S01]  /*09c0*/  FSETP.NEU.AND P0, PT, |R18|.reuse, 1, PT ;  /* 0x3f8000001200780b */ /* 0x040fe20003f0d200 */
[----:B------:R-:W-:Y:S01]  /*09d0*/  IMAD.MOV.U32 R25, RZ, RZ, 0x44be0000 ;  /* 0x44be0000ff197424 */ /* 0x000fe200078e00ff */
[C---:B------:R-:W-:Y:S01]  /*09e0*/  FSETP.GT.AND P2, PT, |R18|.reuse, 0.56000000238418579102, PT ;  /* 0x3f0f5c291200780b */ /* 0x040fe20003f44200 */
[----:B------:R-:W-:Y:S01]  /*09f0*/  FFMA R16, |R18|, -R17, 0.5 ;  /* 0x3f00000012107423 */ /* 0x000fe20000000a11 */
[----:B------:R-:W-:Y:S03]  /*0a00*/  BSSY.RECONVERGENT B1, `(.L_x_18) ;  /* 0x0000022000017945 */ /* 0x000fe60003800200 */
[----:B------:R-:W0:Y:S01]  /*0a10*/  MUFU.RSQ R17, R16 ;  /* 0x0000001000117308 */ /* 0x000e220000001400 */
[----:B------:R-:W-:-:S04]  /*0a20*/  FFMA R25, R26, -R25, 1 ;  /* 0x3f8000001a197423 */ /* 0x000fc80000000819 */
[----:B------:R-:W-:Y:S01]  /*0a30*/  FFMA R25, R25, R26, 0.00065789476502686738968 ;  /* 0x3a2c769219197423 */ /* 0x000fe2000000001a */
[----:B0-----:R-:W-:Y:S01]  /*0a40*/  FMUL R23, R16, R17 ;  /* 0x0000001110177220 */ /* 0x001fe20000400000 */
[----:B------:R-:W-:-:S04]  /*0a50*/  FMUL R24, R17, -0.5 ;  /* 0xbf00000011187820 */ /* 0x000fc80000400000 */
[----:B------:R-:W-:-:S04]  /*0a60*/  FFMA R24, R23, R24, 0.5 ;  /* 0x3f00000017187423 */ /* 0x000fc80000000018 */
[----:B------:R-:W-:-:S05]  /*0a70*/  FFMA R24, R23, R24, R23 ;  /* 0x0000001817187223 */ /* 0x000fca0000000017 */
[----:B------:R-:W-:Y:S01]  /*0a80*/  FSEL R17, R24, RZ, P0 ;  /* 0x000000ff18117208 */ /* 0x000fe20000000000 */
[----:B------:R-:W-:Y:S01]  /*0a90*/  IMAD.MOV.U32 R24, RZ, RZ, 0x3d10ecef ;  /* 0x3d10ecefff187424 */ /* 0x000fe200078e00ff */
[----:B------:R-:W-:Y:S02]  /*0aa0*/  FSETP.GT.AND P0, PT, R18, 0.56000000238418579102, PT ;  /* 0x3f0f5c291200780b */ /* 0x000fe40003f04000 */
[----:B------:R-:W-:-:S04]  /*0ab0*/  FSEL R17, R17, |R18|, P2 ;  /* 0x4000001211117208 */ /* 0x000fc80001000000 */
[----:B------:R-:W-:-:S05]  /*0ac0*/  LOP3.LUT R17, R17, 0x80000000, R18, 0xb8, !PT ;  /* 0x8000000011117812 */ /* 0x000fca00078eb812 */
[----:B------:R-:W-:-:S04]  /*0ad0*/  FMUL R23, R17, R17 ;  /* 0x0000001111177220 */ /* 0x000fc80000400000 */
[----:B------:R-:W-:-:S04]  /*0ae0*/  FFMA R16, R23, R24, 0.016980519518256187439 ;  /* 0x3c8b1abb17107423 */ /* 0x000fc80000000018 */
[----:B------:R-:W-:-:S04]  /*0af0*/  FFMA R16, R23, R16, 0.030762933194637298584 ;  /* 0x3cfc028c17107423 */ /* 0x000fc80000000010 */
[----:B------:R-:W-:-:S04]  /*0b00*/  FFMA R16, R23, R16, 0.044709417968988418579 ;  /* 0x3d37213917107423 */ /* 0x000fc80000000010 */
[----:B------:R-:W-:-:S04]  /*0b10*/  FFMA R16, R23, R16, 0.074989043176174163818 ;  /* 0x3d9993db17107423 */ /* 0x000fc80000000010 */
[----:B------:R-:W-:Y:S01]  /*0b20*/  FFMA R24, R23, R16, 0.16666707396507263184 ;  /* 0x3e2aaac617187423 */ /* 0x000fe20000000010 */
[----:B------:R-:W-:-:S03]  /*0b30*/  FADD R16, R19, R22 ;  /* 0x0000001613107221 */ /* 0x000fc60000000000 */
[----:B------:R-:W-:Y:S01]  /*0b40*/  FMUL R24, R23, R24 ;  /* 0x0000001817187220 */ /* 0x000fe20000400000 */
[----:B------:R-:W0:Y:S01]  /*0b50*/  FCHK P1, R16, 1520 ;  /* 0x44be000010007902 */ /* 0x000e220000020000 */
[----:B------:R-:W-:Y:S02]  /*0b60*/  FFMA R18, R16, R25, RZ ;  /* 0x0000001910127223 */ /* 0x000fe400000000ff */
[----:B------:R-:W-:Y:S01]  /*0b70*/  FFMA R22, R17, R24, R17 ;  /* 0x0000001811167223 */ /* 0x000fe20000000011 */
[----:B------:R-:W-:Y:S01]  /*0b80*/  MOV R24, 0x3fd774eb ;  /* 0x3fd774eb00187802 */ /* 0x000fe20000000f00 */
[----:B------:R-:W-:-:S03]  /*0b90*/  FFMA R19, R18, -1520, R16 ;  /* 0xc4be000012137823 */ /* 0x000fc60000000010 */
[----:B------:R-:W-:Y:S01]  /*0ba0*/  FSEL R17, R22, -R22, P2 ;  /* 0x8000001616117208 */ /* 0x000fe20001000000 */
[----:B------:R-:W-:-:S04]  /*0bb0*/  FFMA R18, R25, R19, R18 ;  /* 0x0000001319127223 */ /* 0x000fc80000000012 */
[----:B------:R-:W-:Y:S01]  /*0bc0*/  @!P0 FFMA R22, R24, 0.93318945169448852539, R17 ;  /* 0x3f6ee58118168823 */ /* 0x000fe20000000011 */
[----:B0-----:R-:W-:Y:S06]  /*0bd0*/  @!P1 BRA `(.L_x_19) ;  /* 0x0000000000109947 */ /* 0x001fec0003800000 */
[----:B------:R-:W-:Y:S01]  /*0be0*/  IMAD.MOV.U32 R17, RZ, RZ, 0x44be0000 ;  /* 0x44be0000ff117424 */ /* 0x000fe200078e00ff */
[----:B------:R-:W-:-:S07]  /*0bf0*/  MOV R18, 0xc10 ;  /* 0x00000c1000127802 */ /* 0x000fce0000000f00 */
[----:B----4-:R-:W-:Y:S05]  /*0c00*/  CALL.REL.NOINC `($__internal_1_$__cuda_sm3x_div_rn_noftz_f32_slowpath) ;  /* 0x0000000400bc7944 */ /* 0x010fea0003c00000 */
[----:B------:R-:W-:-:S07]  /*0c10*/  MOV R18, R23 ;  /* 0x0000001700127202 */ /* 0x000fce0000000f00 */
.L_x_19:
[----:B------:R-:W-:Y:S05]  /*0c20*/  BSYNC.RECONVERGENT B1 ;  /* 0x0000000000017941 */ /* 0x000fea0003800200 */
.L_x_18:
[----:B------:R-:W-:Y:S01]  /*0c30*/  FMUL R23, R18, 25000000 ;  /* 0x4bbebc2012177820 */ /* 0x000fe20000400000 */
[----:B------:R-:W-:Y:S01]  /*0c40*/  @P2 FADD R22, R22, R22 ;  /* 0x0000001616162221 */ /* 0x000fe20000000000 */
[----:B------:R-:W-:Y:S01]  /*0c50*/  UMOV UR6, 0x4ae74487 ;  /* 0x4ae7448700067882 */ /* 0x000fe20000000000 */
[----:B------:R-:W-:Y:S01]  /*0c60*/  UMOV UR7, 0x3fd65718 ;  /* 0x3fd6571800077882 */ /* 0x000fe20000000000 */
[----:B------:R-:W0:Y:S08]  /*0c70*/  F2F.F64.F32 R18, R23 ;  /* 0x0000001700127310 */ /* 0x000e300000201800 */
[----:B------:R-:W1:Y:S01]  /*0c80*/  F2F.F64.F32 R16, R22 ;  /* 0x0000001600107310 */ /* 0x000e620000201800 */
[----:B0-----:R-:W-:-:S02]  /*0c90*/  DADD R18, R18, 0.5 ;  /* 0x3fe0000012127429 */ /* 0x001fc40000000000 */
[----:B-1----:R-:W-:-:S08]  /*0ca0*/  DSETP.GEU.AND P0, PT, R16, UR6, PT ;  /* 0x0000000610007e2a */ /* 0x002fd0000bf0e000 */
[----:B------:R-:W0:Y:S02]  /*0cb0*/  F2I.F64.TRUNC R18, R18 ;  /* 0x0000001200127311 */ /* 0x000e24000030d100 */
[----:B0-----:R-:W-:-:S05]  /*0cc0*/  VIADD R16, R18, 0xffffff1a ;  /* 0xffffff1a12107836 */ /* 0x001fca0000000000 */
[----:B------:R-:W-:-:S13]  /*0cd0*/  ISETP.GT.U32.OR P0, PT, R16, 0xdbd, P0 ;  /* 0x00000dbd1000780c */ /* 0x000fda0000704470 */
[----:B------:R-:W-:Y:S05]  /*0ce0*/  @P0 BRA `(.L_x_17) ;  /* 0x00000000004c0947 */ /* 0x000fea0003800000 */
[----:B------:R-:W-:-:S05]  /*0cf0*/  LEA R21, R18, R21, 0xb ;  /* 0x0000001512157211 */ /* 0x000fca00078e58ff */
[----:B------:R-:W-:-:S04]  /*0d00*/  VIADD R17, R21, UR5 ;  /* 0x0000000515117c36 */ /* 0x000fc80008000000 */
[----:B----4-:R-:W-:-:S06]  /*0d10*/  IMAD.WIDE.U32 R16, R17, 0x4, R14 ;  /* 0x0000000411107825 */ /* 0x010fcc00078e000e */
[----:B------:R0:W2:Y:S01]  /*0d20*/  LDG.E R17, desc[UR8][R16.64] ;  /* 0x0000000810117981 */ /* 0x0000a2000c1e1900 */
[----:B------:R-:W-:Y:S01]  /*0d30*/  IADD3 R18, PT, PT, R18, -0x1, RZ ;  /* 0xffffffff12127810 */ /* 0x000fe20007ffe0ff */
[----:B------:R-:W-:Y:S01]  /*0d40*/  IMAD.MOV.U32 R19, RZ, RZ, 0x3bbb989d ;  /* 0x3bbb989dff137424 */ /* 0x000fe200078e00ff */
[----:B------:R-:W-:Y:S02]  /*0d50*/  MOV R22, 0x437c0000 ;  /* 0x437c000000167802 */ /* 0x000fe40000000f00 */
[----:B------:R-:W-:Y:S02]  /*0d60*/  I2FP.F32.U32 R18, R18 ;  /* 0x0000001200127245 */ /* 0x000fe40000201000 */
[----:B------:R-:W-:-:S03]  /*0d70*/  IADD3 R7, PT, PT, R7, 0x1, RZ ;  /* 0x0000000107077810 */ /* 0x000fc60007ffe0ff */
[----:B------:R-:W-:-:S04]  /*0d80*/  FMUL R18, R18, 0.0013999999500811100006 ;  /* 0x3ab7803412127820 */ /* 0x000fc80000400000 */
[----:B------:R-:W-:-:S04]  /*0d90*/  FFMA.SAT R19, R18, R19, 0.5 ;  /* 0x3f00000012137423 */ /* 0x000fc80000002013 */
[----:B------:R-:W-:-:S04]  /*0da0*/  FFMA.RM R19, R19, R22, 12582913 ;  /* 0x4b40000113137423 */ /* 0x000fc80000004016 */
[C---:B------:R-:W-:Y:S01]  /*0db0*/  FADD R21, R19.reuse, -12583039 ;  /* 0xcb40007f13157421 */ /* 0x040fe20000000000 */
[----:B------:R-:W-:-:S03]  /*0dc0*/  IMAD.SHL.U32 R19, R19, 0x800000, RZ ;  /* 0x0080000013137824 */ /* 0x000fc600078e00ff */
[----:B------:R-:W-:-:S04]  /*0dd0*/  FFMA R21, R18, 1.4426950216293334961, -R21 ;  /* 0x3fb8aa3b12157823 */ /* 0x000fc80000000815 */
[----:B------:R-:W-:-:S04]  /*0de0*/  FFMA R21, R18, 1.925963033500011079e-08, R21 ;  /* 0x32a5706012157823 */ /* 0x000fc80000000015 */
[----:B0-----:R-:W0:Y:S02]  /*0df0*/  MUFU.EX2 R16, R21 ;  /* 0x0000001500107308 */ /* 0x001e240000000800 */
[----:B0-----:R-:W-:-:S04]  /*0e00*/  FMUL R16, R19, R16 ;  /* 0x0000001013107220 */ /* 0x001fc80000400000 */
[----:B--2---:R-:W-:-:S07]  /*0e10*/  FFMA R8, R17, R16, R8 ;  /* 0x0000001011087223 */ /* 0x004fce0000000008 */
.L_x_17:
[----:B------:R-:W-:Y:S05]  /*0e20*/  BSYNC.RECONVERGENT B0 ;  /* 0x0000000000007941 */ /* 0x000fea0003800200 */
.L_x_14:
[----:B------:R-:W-:Y:S05]  /*0e30*/  WARPSYNC.ALL ;  /* 0x0000000000007948 */ /* 0x000fea0003800000 */
[----:B------:R-:W-:Y:S01]  /*0e40*/  IADD3 R20, PT, PT, R20, 0x1, RZ ;  /* 0x0000000114147810 */ /* 0x000fe20007ffe0ff */
[----:B------:R-:W-:Y:S01]  /*0e50*/  VIADD R4, R4, 0x1 ;  /* 0x0000000104047836 */ /* 0x000fe20000000000 */
[----:B------:R-:W-:Y:S01]  /*0e60*/  UIADD3 UR5, UPT, UPT, UR5, 0x753000, URZ ;  /* 0x0075300005057890 */ /* 0x000fe2000fffe0ff */
[----:B------:R-:W-:Y:S11]  /*0e70*/  BRA.U UP0, `(.L_x_20) ;  /* 0xfffffff5001c7547 */ /* 0x000ff6000b83ffff */
.L_x_0:
[----:B------:R-:W0:Y:S01]  /*0e80*/  S2UR UR6, SR_CgaCtaId ;  /* 0x00000000000679c3 */ /* 0x000e220000008800 */
[----:B------:R-:W-:Y:S02]  /*0e90*/  UMOV UR4, 0x400 ;  /* 0x0000040000047882 */ /* 0x000fe40000000000 */
[----:B------:R-:W-:Y:S02]  /*0ea0*/  UIADD3 UR5, UPT, UPT, UR4, 0x800, URZ ;  /* 0x0000080004057890 */ /* 0x000fe4000fffe0ff */
[----:B0-----:R-:W-:Y:S02]  /*0eb0*/  ULEA UR4, UR6, UR4, 0x18 ;  /* 0x0000000406047291 */ /* 0x001fe4000f8ec0ff */
[----:B------:R-:W-:-:S04]  /*0ec0*/  ULEA UR5, UR6, UR5, 0x18 ;  /* 0x0000000506057291 */ /* 0x000fc8000f8ec0ff */
[C---:B------:R-:W-:Y:S02]  /*0ed0*/  LEA R5, R2.reuse, UR4, 0x2 ;  /* 0x0000000402057c11 */ /* 0x040fe4000f8e10ff */
[----:B------:R-:W-:-:S03]  /*0ee0*/  LEA R4, R2, UR5, 0x2 ;  /* 0x0000000502047c11 */ /* 0x000fc6000f8e10ff */
[----:B------:R-:W0:Y:S01]  /*0ef0*/  LDCU UR4, c[0x0][0x360] ;  /* 0x00006c00ff0477ac */ /* 0x000e220008000800 */
[----:B------:R1:W-:Y:S04]  /*0f00*/  STS [R5], R8 ;  /* 0x0000000805007388 */ /* 0x0003e80000000800 */
[----:B------:R1:W-:Y:S01]  /*0f10*/  STS [R4], R7 ;  /* 0x0000000704007388 */ /* 0x0003e20000000800 */
[----:B0-----:R-:W-:Y:S01]  /*0f20*/  UISETP.GE.U32.AND UP0, UPT, UR4, 0x2, UPT ;  /* 0x000000020400788c */ /* 0x001fe2000bf06070 */
[----:B------:R-:W-:Y:S08]  /*0f30*/  BAR.SYNC.DEFER_BLOCKING 0x0 ;  /* 0x0000000000007b1d */ /* 0x000ff00000010000 */
[----:B-1----:R-:W-:Y:S05]  /*0f40*/  BRA.U !UP0, `(.L_x_21) ;  /* 0x0000000108507547 */ /* 0x002fea000b800000 */
[----:B------:R-:W-:-:S07]  /*0f50*/  MOV R6, UR4 ;  /* 0x0000000400067c02 */ /* 0x000fce0008000f00 */
.L_x_24:
[----:B------:R-:W-:Y:S01]  /*0f60*/  SHF.R.U32.HI R13, RZ, 0x1, R6 ;  /* 0x00000001ff0d7819 */ /* 0x000fe20000011606 */
[----:B------:R-:W-:Y:S03]  /*0f70*/  BSSY.RECONVERGENT B0, `(.L_x_22) ;  /* 0x000000d000007945 */ /* 0x000fe60003800200 */
[----:B------:R-:W-:-:S13]  /*0f80*/  ISETP.GE.U32.AND P0, PT, R2, R13, PT ;  /* 0x0000000d0200720c */ /* 0x000fda0003f06070 */
[----:B0-----:R-:W-:Y:S05]  /*0f90*/  @P0 BRA `(.L_x_23) ;  /* 0x0000000000280947 */ /* 0x001fea0003800000 */
[C---:B------:R-:W-:Y:S01]  /*0fa0*/  LEA R7, R13.reuse, R5, 0x2 ;  /* 0x000000050d077211 */ /* 0x040fe200078e10ff */
[----:B------:R-:W-:Y:S01]  /*0fb0*/  LDS R8, [R5] ;  /* 0x0000000005087984 */ /* 0x000fe20000000800 */
[----:B------:R-:W-:-:S04]  /*0fc0*/  IMAD R9, R13, 0x4, R4 ;  /* 0x000000040d097824 */ /* 0x000fc800078e0204 */
[----:B------:R-:W0:Y:S02]  /*0fd0*/  LDS R7, [R7] ;  /* 0x0000000007077984 */ /* 0x000e240000000800 */
[----:B0-----:R-:W-:-:S05]  /*0fe0*/  FADD R8, R7, R8 ;  /* 0x0000000807087221 */ /* 0x001fca0000000000 */
[----:B------:R-:W-:Y:S04]  /*0ff0*/  STS [R5], R8 ;  /* 0x0000000805007388 */ /* 0x000fe80000000800 */
[----:B------:R-:W-:Y:S04]  /*1000*/  LDS R9, [R9] ;  /* 0x0000000009097984 */ /* 0x000fe80000000800 */
[----:B------:R-:W0:Y:S02]  /*1010*/  LDS R10, [R4] ;  /* 0x00000000040a7984 */ /* 0x000e240000000800 */
[----:B0-----:R-:W-:-:S05]  /*1020*/  IADD3 R11, PT, PT, R9, R10, RZ ;  /* 0x0000000a090b7210 */ /* 0x001fca0007ffe0ff */
[----:B------:R0:W-:Y:S02]  /*1030*/  STS [R4], R11 ;  /* 0x0000000b04007388 */ /* 0x0001e40000000800 */
.L_x_23:
[----:B------:R-:W-:Y:S05]  /*1040*/  BSYNC.RECONVERGENT B0 ;  /* 0x0000000000007941 */ /* 0x000fea0003800200 */
.L_x_22:
[----:B------:R-:W-:Y:S01]  /*1050*/  BAR.SYNC.DEFER_BLOCKING 0x0 ;  /* 0x0000000000007b1d */ /* 0x000fe20000010000 */
[----:B------:R-:W-:Y:S02]  /*1060*/  ISETP.GT.U32.AND P0, PT, R6, 0x3, PT ;  /* 0x000000030600780c */ /* 0x000fe40003f04070 */
[----:B------:R-:W-:-:S11]  /*1070*/  MOV R6, R13 ;  /* 0x0000000d00067202 */ /* 0x000fd60000000f00 */
[----:B------:R-:W-:Y:S05]  /*1080*/  @P0 BRA `(.L_x_24) ;  /* 0xfffffffc00b40947 */ /* 0x000fea000383ffff */
.L_x_21:
[----:B------:R-:W-:-:S13]  /*1090*/  ISETP.NE.AND P0, PT, R2, RZ, PT ;  /* 0x000000ff0200720c */ /* 0x000fda0003f05270 */
[----:B------:R-:W-:Y:S05]  /*10a0*/  @P0 EXIT ;  /* 0x000000000000094d */ /* 0x000fea0003800000 */
[----:B------:R-:W1:Y:S01]  /*10b0*/  S2UR UR5, SR_CgaCtaId ;  /* 0x00000000000579c3 */ /* 0x000e620000008800 */
[----:B------:R-:W-:-:S07]  /*10c0*/  UMOV UR4, 0x400 ;  /* 0x0000040000047882 */ /* 0x000fce0000000000 */
[----:B------:R-:W2:Y:S08]  /*10d0*/  LDC R9, c[0x0][0x370] ;  /* 0x0000dc00ff097b82 */ /* 0x000eb00000000800 */
[----:B0-----:R-:W0:Y:S01]  /*10e0*/  LDC.64 R4, c[0x0][0x388] ;  /* 0x0000e200ff047b82 */ /* 0x001e220000000a00 */
[----:B-1----:R-:W-:-:S07]  /*10f0*/  ULEA UR4, UR5, UR4, 0x18 ;  /* 0x0000000405047291 */ /* 0x002fce000f8ec0ff */
[----:B------:R-:W1:Y:S01]  /*1100*/  LDC.64 R6, c[0x0][0x390] ;  /* 0x0000e400ff067b82 */ /* 0x000e620000000a00 */
[----:B--2---:R-:W-:Y:S01]  /*1110*/  IMAD R9, R0, R9, R3 ;  /* 0x0000000900097224 */ /* 0x004fe200078e0203 */
[----:B------:R-:W2:Y:S04]  /*1120*/  LDS R11, [UR4] ;  /* 0x00000004ff0b7984 */ /* 0x000ea80008000800 */
[----:B------:R-:W3:Y:S01]  /*1130*/  LDS R13, [UR4+0x800] ;  /* 0x00080004ff0d7984 */ /* 0x000ee20008000800 */
[----:B0-----:R-:W-:-:S04]  /*1140*/  IMAD.WIDE.U32 R2, R9, 0x4, R4 ;  /* 0x0000000409027825 */ /* 0x001fc800078e0004 */
[----:B-1----:R-:W-:Y:S01]  /*1150*/  IMAD.WIDE.U32 R4, R9, 0x4, R6 ;  /* 0x0000000409047825 */ /* 0x002fe200078e0006 */
[----:B--2---:R-:W-:Y:S04]  /*1160*/  STG.E desc[UR8][R2.64], R11 ;  /* 0x0000000b02007986 */ /* 0x004fe8000c101908 */
[----:B---3--:R-:W-:Y:S01]  /*1170*/  STG.E desc[UR8][R4.64], R13 ;  /* 0x0000000d04007986 */ /* 0x008fe2000c101908 */
[----:B------:R-:W-:Y:S05]  /*1180*/  EXIT ;  /* 0x000000000000794d */ /* 0x000fea0003800000 */
        .weak           $__internal_0_$__cuda_sm20_sqrt_rn_f32_slowpath
        .type           $__internal_0_$__cuda_sm20_sqrt_rn_f32_slowpath,@function
        .size           $__internal_0_$__cuda_sm20_sqrt_rn_f32_slowpath,($__internal_1_$__cuda_sm3x_div_rn_noftz_f32_slowpath - $__internal_0_$__cuda_sm20_sqrt_rn_f32_slowpath)
$__internal_0_$__cuda_sm20_sqrt_rn_f32_slowpath:
[----:B------:R-:W-:-:S13]  /*1190*/  LOP3.LUT P0, RZ, R16, 0x7fffffff, RZ, 0xc0, !PT ;  /* 0x7fffffff10ff7812 */ /* 0x000fda000780c0ff */
[----:B------:R-:W-:Y:S01]  /*11a0*/  @!P0 IMAD.MOV.U32 R17, RZ, RZ, R16 ;  /* 0x000000ffff118224 */ /* 0x000fe200078e0010 */
[----:B------:R-:W-:Y:S06]  /*11b0*/  @!P0 BRA `(.L_x_25) ;  /* 0x0000000000408947 */ /* 0x000fec0003800000 */
[----:B------:R-:W-:-:S13]  /*11c0*/  FSETP.GEU.FTZ.AND P0, PT, R16, RZ, PT ;  /* 0x000000ff1000720b */ /* 0x000fda0003f1e000 */
[----:B------:R-:W-:Y:S01]  /*11d0*/  @!P0 MOV R17, 0x7fffffff ;  /* 0x7fffffff00118802 */ /* 0x000fe20000000f00 */
[----:B------:R-:W-:Y:S06]  /*11e0*/  @!P0 BRA `(.L_x_25) ;  /* 0x0000000000348947 */ /* 0x000fec0003800000 */
[----:B------:R-:W-:-:S13]  /*11f0*/  FSETP.GTU.FTZ.AND P0, PT, |R16|, +INF , PT ;  /* 0x7f8000001000780b */ /* 0x000fda0003f1c200 */
[----:B------:R-:W-:Y:S01]  /*1200*/  @P0 FADD.FTZ R17, R16, 1 ;  /* 0x3f80000010110421 */ /* 0x000fe20000010000 */
[----:B------:R-:W-:Y:S06]  /*1210*/  @P0 BRA `(.L_x_25) ;  /* 0x0000000000280947 */ /* 0x000fec0003800000 */
[----:B------:R-:W-:-:S13]  /*1220*/  FSETP.NEU.FTZ.AND P0, PT, |R16|, +INF , PT ;  /* 0x7f8000001000780b */ /* 0x000fda0003f1d200 */
[----:B------:R-:W-:-:S04]  /*1230*/  @P0 FFMA R18, R16, 1.84467440737095516160e+19, RZ ;  /* 0x5f80000010120823 */ /* 0x000fc800000000ff */
[----:B------:R-:W0:Y:S02]  /*1240*/  @P0 MUFU.RSQ R17, R18 ;  /* 0x0000001200110308 */ /* 0x000e240000001400 */
[----:B0-----:R-:W-:Y:S01]  /*1250*/  @P0 FMUL.FTZ R19, R18, R17 ;  /* 0x0000001112130220 */ /* 0x001fe20000410000 */
[----:B------:R-:W-:Y:S01]  /*1260*/  @P0 FMUL.FTZ R25, R17, 0.5 ;  /* 0x3f00000011190820 */ /* 0x000fe20000410000 */
[----:B------:R-:W-:Y:S02]  /*1270*/  @!P0 MOV R17, R16 ;  /* 0x0000001000118202 */ /* 0x000fe40000000f00 */
[----:B------:R-:W-:-:S04]  /*1280*/  @P0 FADD.FTZ R23, -R19, -RZ ;  /* 0x800000ff13170221 */ /* 0x000fc80000010100 */
[----:B------:R-:W-:-:S04]  /*1290*/  @P0 FFMA R24, R19, R23, R18 ;  /* 0x0000001713180223 */ /* 0x000fc80000000012 */
[----:B------:R-:W-:-:S04]  /*12a0*/  @P0 FFMA R24, R24, R25, R19 ;  /* 0x0000001918180223 */ /* 0x000fc80000000013 */
[----:B------:R-:W-:-:S07]  /*12b0*/  @P0 FMUL.FTZ R17, R24, 2.3283064365386962891e-10 ;  /* 0x2f80000018110820 */ /* 0x000fce0000410000 */
.L_x_25:
[----:B------:R-:W-:Y:S02]  /*12c0*/  IMAD.MOV.U32 R19, RZ, RZ, R17 ;  /* 0x000000ffff137224 */ /* 0x000fe400078e0011 */
[----:B------:R-:W-:Y:S01]  /*12d0*/  HFMA2 R17, -RZ, RZ, 0, 0 ;  /* 0x00000000ff117431 */ /* 0x000fe200000001ff */
[----:B------:R-:W-:-:S04]  /*12e0*/  MOV R16, R26 ;  /* 0x0000001a00107202 */ /* 0x000fc80000000f00 */
[----:B------:R-:W-:Y:S05]  /*12f0*/  RET.REL.NODEC R16 `(_Z9calc_funciPfPiPKfi) ;  /* 0xffffffec10407950 */ /* 0x000fea0003c3ffff */
        .weak           $__internal_1_$__cuda_sm3x_div_rn_noftz_f32_slowpath
        .type           $__internal_1_$__cuda_sm3x_div_rn_noftz_f32_slowpath,@function
        .size           $__internal_1_$__cuda_sm3x_div_rn_noftz_f32_slowpath,(.L_x_39 - $__internal_1_$__cuda_sm3x_div_rn_noftz_f32_slowpath)
$__internal_1_$__cuda_sm3x_div_rn_noftz_f32_slowpath:
[----:B------:R-:W-:Y:S01]  /*1300*/  SHF.R.U32.HI R23, RZ, 0x17, R17 ;  /* 0x00000017ff177819 */ /* 0x000fe20000011611 */
[----:B------:R-:W-:Y:S01]  /*1310*/  BSSY.RECONVERGENT B2, `(.L_x_26) ;  /* 0x0000062000027945 */ /* 0x000fe20003800200 */
[----:B------:R-:W-:Y:S02]  /*1320*/  SHF.R.U32.HI R25, RZ, 0x17, R16 ;  /* 0x00000017ff197819 */ /* 0x000fe40000011610 */
[----:B------:R-:W-:Y:S02]  /*1330*/  LOP3.LUT R23, R23, 0xff, RZ, 0xc0, !PT ;  /* 0x000000ff17177812 */ /* 0x000fe400078ec0ff */
[----:B------:R-:W-:-:S03]  /*1340*/  LOP3.LUT R25, R25, 0xff, RZ, 0xc0, !PT ;  /* 0x000000ff19197812 */ /* 0x000fc600078ec0ff */
[----:B------:R-:W-:Y:S01]  /*1350*/  VIADD R27, R23, 0xffffffff ;  /* 0xffffffff171b7836 */ /* 0x000fe20000000000 */
[----:B------:R-:W-:-:S04]  /*1360*/  IADD3 R26, PT, PT, R25, -0x1, RZ ;  /* 0xffffffff191a7810 */ /* 0x000fc80007ffe0ff */
[----:B------:R-:W-:-:S04]  /*1370*/  ISETP.GT.U32.AND P0, PT, R27, 0xfd, PT ;  /* 0x000000fd1b00780c */ /* 0x000fc80003f04070 */
[----:B------:R-:W-:-:S13]  /*1380*/  ISETP.GT.U32.OR P0, PT, R26, 0xfd, P0 ;  /* 0x000000fd1a00780c */ /* 0x000fda0000704470 */
[----:B------:R-:W-:Y:S01]  /*1390*/  @!P0 MOV R24, RZ ;  /* 0x000000ff00188202 */ /* 0x000fe20000000f00 */
[----:B------:R-:W-:Y:S06]  /*13a0*/  @!P0 BRA `(.L_x_27) ;  /* 0x00000000005c8947 */ /* 0x000fec0003800000 */
[----:B------:R-:W-:Y:S02]  /*13b0*/  FSETP.GTU.FTZ.AND P0, PT, |R16|, +INF , PT ;  /* 0x7f8000001000780b */ /* 0x000fe40003f1c200 */
[----:B------:R-:W-:-:S04]  /*13c0*/  FSETP.GTU.FTZ.AND P1, PT, |R17|, +INF , PT ;  /* 0x7f8000001100780b */ /* 0x000fc80003f3c200 */
[----:B------:R-:W-:-:S13]  /*13d0*/  PLOP3.LUT P0, PT, P0, P1, PT, 0xf8, 0x8f ;  /* 0x00000000008f781c */ /* 0x000fda0000703f70 */
[----:B------:R-:W-:Y:S05]  /*13e0*/  @P0 BRA `(.L_x_28) ;  /* 0x00000004004c0947 */ /* 0x000fea0003800000 */
[----:B------:R-:W-:-:S13]  /*13f0*/  LOP3.LUT P0, RZ, R17, 0x7fffffff, R16, 0xc8, !PT ;  /* 0x7fffffff11ff7812 */ /* 0x000fda000780c810 */
[----:B------:R-:W-:Y:S05]  /*1400*/  @!P0 BRA `(.L_x_29) ;  /* 0x00000004003c8947 */ /* 0x000fea0003800000 */
[C---:B------:R-:W-:Y:S02]  /*1410*/  FSETP.NEU.FTZ.AND P3, PT, |R16|.reuse, +INF , PT ;  /* 0x7f8000001000780b */ /* 0x040fe40003f7d200 */
[----:B------:R-:W-:Y:S02]  /*1420*/  FSETP.NEU.FTZ.AND P1, PT, |R17|, +INF , PT ;  /* 0x7f8000001100780b */ /* 0x000fe40003f3d200 */
[----:B------:R-:W-:-:S11]  /*1430*/  FSETP.NEU.FTZ.AND P0, PT, |R16|, +INF , PT ;  /* 0x7f8000001000780b */ /* 0x000fd60003f1d200 */
[----:B------:R-:W-:Y:S05]  /*1440*/  @!P1 BRA !P3, `(.L_x_29) ;  /* 0x00000004002c9947 */ /* 0x000fea0005800000 */
[----:B------:R-:W-:-:S04]  /*1450*/  LOP3.LUT P3, RZ, R16, 0x7fffffff, RZ, 0xc0, !PT ;  /* 0x7fffffff10ff7812 */ /* 0x000fc8000786c0ff */
[----:B------:R-:W-:-:S13]  /*1460*/  PLOP3.LUT P1, PT, P1, P3, PT, 0x2f, 0xf2 ;  /* 0x0000000000f2781c */ /* 0x000fda0000f26577 */
[----:B------:R-:W-:Y:S05]  /*1470*/  @P1 BRA `(.L_x_30) ;  /* 0x0000000400181947 */ /* 0x000fea0003800000 */
[----:B------:R-:W-:-:S04]  /*1480*/  LOP3.LUT P1, RZ, R17, 0x7fffffff, RZ, 0xc0, !PT ;  /* 0x7fffffff11ff7812 */ /* 0x000fc8000782c0ff */
[----:B------:R-:W-:-:S13]  /*1490*/  PLOP3.LUT P0, PT, P0, P1, PT, 0x2f, 0xf2 ;  /* 0x0000000000f2781c */ /* 0x000fda0000702577 */
[----:B------:R-:W-:Y:S05]  /*14a0*/  @P0 BRA `(.L_x_31) ;  /* 0x0000000400000947 */ /* 0x000fea0003800000 */
[----:B------:R-:W-:Y:S02]  /*14b0*/  ISETP.GE.AND P0, PT, R26, RZ, PT ;  /* 0x000000ff1a00720c */ /* 0x000fe40003f06270 */
[----:B------:R-:W-:-:S11]  /*14c0*/  ISETP.GE.AND P1, PT, R27, RZ, PT ;  /* 0x000000ff1b00720c */ /* 0x000fd60003f26270 */
[----:B------:R-:W-:Y:S01]  /*14d0*/  @P0 IMAD.MOV.U32 R24, RZ, RZ, RZ ;  /* 0x000000ffff180224 */ /* 0x000fe200078e00ff */
[----:B------:R-:W-:Y:S01]  /*14e0*/  @!P0 MOV R24, 0xffffffc0 ;  /* 0xffffffc000188802 */ /* 0x000fe20000000f00 */
[----:B------:R-:W-:Y:S01]  /*14f0*/  @!P0 FFMA R16, R16, 1.84467440737095516160e+19, RZ ;  /* 0x5f80000010108823 */ /* 0x000fe200000000ff */
[----:B------:R-:W-:Y:S02]  /*1500*/  @!P1 FFMA R17, R17, 1.84467440737095516160e+19, RZ ;  /* 0x5f80000011119823 */ /* 0x000fe400000000ff */
[----:B------:R-:W-:-:S07]  /*1510*/  @!P1 IADD3 R24, PT, PT, R24, 0x40, RZ ;  /* 0x0000004018189810 */ /* 0x000fce0007ffe0ff */
.L_x_27:
[----:B------:R-:W-:Y:S01]  /*1520*/  LEA R26, R23, 0xc0800000, 0x17 ;  /* 0xc0800000171a7811 */ /* 0x000fe200078eb8ff */
[----:B------:R-:W-:Y:S01]  /*1530*/  BSSY.RECONVERGENT B3, `(.L_x_32) ;  /* 0x0000036000037945 */ /* 0x000fe20003800200 */
[----:B------:R-:W-:-:S03]  /*1540*/  IADD3 R25, PT, PT, R25, -0x7f, RZ ;  /* 0xffffff8119197810 */ /* 0x000fc60007ffe0ff */
[----:B------:R-:W-:Y:S01]  /*1550*/  IMAD.IADD R28, R17, 0x1, -R26 ;  /* 0x00000001111c7824 */ /* 0x000fe200078e0a1a */
[C---:B------:R-:W-:Y:S01]  /*1560*/  IADD3 R23, PT, PT, R25.reuse, 0x7f, -R23 ;  /* 0x0000007f19177810 */ /* 0x040fe20007ffe817 */
[----:B------:R-:W-:Y:S02]  /*1570*/  IMAD R16, R25, -0x800000, R16 ;  /* 0xff80000019107824 */ /* 0x000fe400078e0210 */
[----:B------:R-:W0:Y:S01]  /*1580*/  MUFU.RCP R26, R28 ;  /* 0x0000001c001a7308 */ /* 0x000e220000001000 */
[----:B------:R-:W-:-:S04]  /*1590*/  FADD.FTZ R27, -R28, -RZ ;  /* 0x800000ff1c1b7221 */ /* 0x000fc80000010100 */
[----:B0-----:R-:W-:-:S04]  /*15a0*/  FFMA R17, R26, R27, 1 ;  /* 0x3f8000001a117423 */ /* 0x001fc8000000001b */
[----:B------:R-:W-:-:S04]  /*15b0*/  FFMA R17, R26, R17, R26 ;  /* 0x000000111a117223 */ /* 0x000fc8000000001a */
[----:B------:R-:W-:-:S04]  /*15c0*/  FFMA R26, R16, R17, RZ ;  /* 0x00000011101a7223 */ /* 0x000fc800000000ff */
[----:B------:R-:W-:-:S04]  /*15d0*/  FFMA R25, R27, R26, R16 ;  /* 0x0000001a1b197223 */ /* 0x000fc80000000010 */
[----:B------:R-:W-:Y:S01]  /*15e0*/  FFMA R26, R17, R25, R26 ;  /* 0x00000019111a7223 */ /* 0x000fe2000000001a */
[----:B------:R-:W-:-:S03]  /*15f0*/  IADD3 R25, PT, PT, R23, R24, RZ ;  /* 0x0000001817197210 */ /* 0x000fc60007ffe0ff */
[----:B------:R-:W-:-:S04]  /*1600*/  FFMA R27, R27, R26, R16 ;  /* 0x0000001a1b1b7223 */ /* 0x000fc80000000010 */
[----:B------:R-:W-:-:S05]  /*1610*/  FFMA R16, R17, R27, R26 ;  /* 0x0000001b11107223 */ /* 0x000fca000000001a */
[----:B------:R-:W-:-:S04]  /*1620*/  SHF.R.U32.HI R23, RZ, 0x17, R16 ;  /* 0x00000017ff177819 */ /* 0x000fc80000011610 */
[----:B------:R-:W-:-:S05]  /*1630*/  LOP3.LUT R24, R23, 0xff, RZ, 0xc0, !PT ;  /* 0x000000ff17187812 */ /* 0x000fca00078ec0ff */
[----:B------:R-:W-:-:S05]  /*1640*/  IMAD.IADD R23, R24, 0x1, R25 ;  /* 0x0000000118177824 */ /* 0x000fca00078e0219 */
[----:B------:R-:W-:-:S04]  /*1650*/  IADD3 R24, PT, PT, R23, -0x1, RZ ;  /* 0xffffffff17187810 */ /* 0x000fc80007ffe0ff */
[----:B------:R-:W-:-:S13]  /*1660*/  ISETP.GE.U32.AND P0, PT, R24, 0xfe, PT ;  /* 0x000000fe1800780c */ /* 0x000fda0003f06070 */
[----:B------:R-:W-:Y:S05]  /*1670*/  @!P0 BRA `(.L_x_33) ;  /* 0x0000000000808947 */ /* 0x000fea0003800000 */
[----:B------:R-:W-:-:S13]  /*1680*/  ISETP.GT.AND P0, PT, R23, 0xfe, PT ;  /* 0x000000fe1700780c */ /* 0x000fda0003f04270 */
[----:B------:R-:W-:Y:S05]  /*1690*/  @P0 BRA `(.L_x_34) ;  /* 0x00000000006c0947 */ /* 0x000fea0003800000 */
[----:B------:R-:W-:-:S13]  /*16a0*/  ISETP.GE.AND P0, PT, R23, 0x1, PT ;  /* 0x000000011700780c */ /* 0x000fda0003f06270 */
[----:B------:R-:W-:Y:S05]  /*16b0*/  @P0 BRA `(.L_x_35) ;  /* 0x0000000000740947 */ /* 0x000fea0003800000 */
[----:B------:R-:W-:Y:S02]  /*16c0*/  ISETP.GE.AND P0, PT, R23, -0x18, PT ;  /* 0xffffffe81700780c */ /* 0x000fe40003f06270 */
[----:B------:R-:W-:-:S11]  /*16d0*/  LOP3.LUT R16, R16, 0x80000000, RZ, 0xc0, !PT ;  /* 0x8000000010107812 */ /* 0x000fd600078ec0ff */
[----:B------:R-:W-:Y:S05]  /*16e0*/  @!P0 BRA `(.L_x_35) ;  /* 0x0000000000688947 */ /* 0x000fea0003800000 */
[CCC-:B------:R-:W-:Y:S01]  /*16f0*/  FFMA.RZ R25, R17.reuse, R27.reuse, R26.reuse ;  /* 0x0000001b11197223 */ /* 0x1c0fe2000000c01a */
[CCC-:B------:R-:W-:Y:S01]  /*1700*/  FFMA.RP R24, R17.reuse, R27.reuse, R26.reuse ;  /* 0x0000001b11187223 */ /* 0x1c0fe2000000801a */
[----:B------:R-:W-:Y:S01]  /*1710*/  FFMA.RM R17, R17, R27, R26 ;  /* 0x0000001b11117223 */ /* 0x000fe2000000401a */
[----:B------:R-:W-:Y:S02]  /*1720*/  IADD3 R26, PT, PT, R23, 0x20, RZ ;  /* 0x00000020171a7810 */ /* 0x000fe40007ffe0ff */
[----:B------:R-:W-:Y:S02]  /*1730*/  LOP3.LUT R25, R25, 0x7fffff, RZ, 0xc0, !PT ;  /* 0x007fffff19197812 */ /* 0x000fe400078ec0ff */
[----:B------:R-:W-:Y:S02]  /*1740*/  ISETP.NE.AND P3, PT, R23, RZ, PT ;  /* 0x000000ff1700720c */ /* 0x000fe40003f65270 */
[----:B------:R-:W-:Y:S02]  /*1750*/  LOP3.LUT R25, R25, 0x800000, RZ, 0xfc, !PT ;  /* 0x0080000019197812 */ /* 0x000fe400078efcff */
[----:B------:R-:W-:Y:S01]  /*1760*/  ISETP.NE.AND P1, PT, R23, RZ, PT ;  /* 0x000000ff1700720c */ /* 0x000fe20003f25270 */
[----:B------:R-:W-:Y:S01]  /*1770*/  IMAD.MOV R23, RZ, RZ, -R23 ;  /* 0x000000ffff177224 */ /* 0x000fe200078e0a17 */
[----:B------:R-:W-:-:S02]  /*1780*/  SHF.L.U32 R26, R25, R26, RZ ;  /* 0x0000001a191a7219 */ /* 0x000fc400000006ff */
[----:B------:R-:W-:Y:S02]  /*1790*/  FSETP.NEU.FTZ.AND P0, PT, R24, R17, PT ;  /* 0x000000111800720b */ /* 0x000fe40003f1d000 */
[----:B------:R-:W-:Y:S02]  /*17a0*/  SEL R24, R23, RZ, P3 ;  /* 0x000000ff17187207 */ /* 0x000fe40001800000 */
[----:B------:R-:W-:Y:S02]  /*17b0*/  ISETP.NE.AND P1, PT, R26, RZ, P1 ;  /* 0x000000ff1a00720c */ /* 0x000fe40000f25270 */
[----:B------:R-:W-:Y:S02]  /*17c0*/  SHF.R.U32.HI R24, RZ, R24, R25 ;  /* 0x00000018ff187219 */ /* 0x000fe40000011619 */
[----:B------:R-:W-:Y:S02]  /*17d0*/  PLOP3.LUT P0, PT, P0, P1, PT, 0xf8, 0x8f ;  /* 0x00000000008f781c */ /* 0x000fe40000703f70 */
[----:B------:R-:W-:-:S02]  /*17e0*/  SHF.R.U32.HI R26, RZ, 0x1, R24 ;  /* 0x00000001ff1a7819 */ /* 0x000fc40000011618 */
[----:B------:R-:W-:-:S04]  /*17f0*/  SEL R17, RZ, 0x1, !P0 ;  /* 0x00000001ff117807 */ /* 0x000fc80004000000 */
[----:B------:R-:W-:-:S04]  /*1800*/  LOP3.LUT R17, R17, 0x1, R26, 0xf8, !PT ;  /* 0x0000000111117812 */ /* 0x000fc800078ef81a */
[----:B------:R-:W-:-:S04]  /*1810*/  LOP3.LUT R17, R17, R24, RZ, 0xc0, !PT ;  /* 0x0000001811117212 */ /* 0x000fc800078ec0ff */
[----:B------:R-:W-:-:S04]  /*1820*/  IADD3 R17, PT, PT, R26, R17, RZ ;  /* 0x000000111a117210 */ /* 0x000fc80007ffe0ff */
[----:B------:R-:W-:Y:S01]  /*1830*/  LOP3.LUT R16, R17, R16, RZ, 0xfc, !PT ;  /* 0x0000001011107212 */ /* 0x000fe200078efcff */
[----:B------:R-:W-:Y:S06]  /*1840*/  BRA `(.L_x_35) ;  /* 0x0000000000107947 */ /* 0x000fec0003800000 */
.L_x_34:
[----:B------:R-:W-:-:S04]  /*1850*/  LOP3.LUT R16, R16, 0x80000000, RZ, 0xc0, !PT ;  /* 0x8000000010107812 */ /* 0x000fc800078ec0ff */
[----:B------:R-:W-:Y:S01]  /*1860*/  LOP3.LUT R16, R16, 0x7f800000, RZ, 0xfc, !PT ;  /* 0x7f80000010107812 */ /* 0x000fe200078efcff */
[----:B------:R-:W-:Y:S06]  /*1870*/  BRA `(.L_x_35) ;  /* 0x0000000000047947 */ /* 0x000fec0003800000 */
.L_x_33:
[----:B------:R-:W-:-:S07]  /*1880*/  LEA R16, R25, R16, 0x17 ;  /* 0x0000001019107211 */ /* 0x000fce00078eb8ff */
.L_x_35:
[----:B------:R-:W-:Y:S05]  /*1890*/  BSYNC.RECONVERGENT B3 ;  /* 0x0000000000037941 */ /* 0x000fea0003800200 */
.L_x_32:
[----:B------:R-:W-:Y:S05]  /*18a0*/  BRA `(.L_x_36) ;  /* 0x0000000000207947 */ /* 0x000fea0003800000 */
.L_x_31:
[----:B------:R-:W-:-:S04]  /*18b0*/  LOP3.LUT R16, R17, 0x80000000, R16, 0x48, !PT ;  /* 0x8000000011107812 */ /* 0x000fc800078e4810 */
[----:B------:R-:W-:Y:S01]  /*18c0*/  LOP3.LUT R16, R16, 0x7f800000, RZ, 0xfc, !PT ;  /* 0x7f80000010107812 */ /* 0x000fe200078efcff */
[----:B------:R-:W-:Y:S06]  /*18d0*/  BRA `(.L_x_36) ;  /* 0x0000000000147947 */ /* 0x000fec0003800000 */
.L_x_30:
[----:B------:R-:W-:Y:S01]  /*18e0*/  LOP3.LUT R16, R17, 0x80000000, R16, 0x48, !PT ;  /* 0x8000000011107812 */ /* 0x000fe200078e4810 */
[----:B------:R-:W-:Y:S06]  /*18f0*/  BRA `(.L_x_36) ;  /* 0x00000000000c7947 */ /* 0x000fec0003800000 */
.L_x_29:
[----:B------:R-:W0:Y:S01]  /*1900*/  MUFU.RSQ R16, -QNAN ;  /* 0xffc0000000107908 */ /* 0x000e220000001400 */
[----:B------:R-:W-:Y:S05]  /*1910*/  BRA `(.L_x_36) ;  /* 0x0000000000047947 */ /* 0x000fea0003800000 */
.L_x_28:
[----:B------:R-:W-:-:S07]  /*1920*/  FADD.FTZ R16, R16, R17 ;  /* 0x0000001110107221 */ /* 0x000fce0000010000 */
.L_x_36:
[----:B------:R-:W-:Y:S05]  /*1930*/  BSYNC.RECONVERGENT B2 ;  /* 0x0000000000027941 */ /* 0x000fea0003800200 */
.L_x_26:
[----:B------:R-:W-:Y:S02]  /*1940*/  HFMA2 R17, -RZ, RZ, 0, 0 ;  /* 0x00000000ff117431 */ /* 0x000fe400000001ff */
[----:B0-----:R-:W-:Y:S01]  /*1950*/  IMAD.MOV.U32 R23, RZ, RZ, R16 ;  /* 0x000000ffff177224 */ /* 0x001fe200078e0010 */
[----:B------:R-:W-:-:S04]  /*1960*/  MOV R16, R18 ;  /* 0x0000001200107202 */ /* 0x000fc80000000f00 */
[----:B------:R-:W-:Y:S05]  /*1970*/  RET.REL.NODEC R16 `(_Z9calc_funciPfPiPKfi) ;  /* 0xffffffe410a07950 */ /* 0x000fea0003c3ffff */
.L_x_37:
[----:B------:R-:W-:-:S00]  /*1980*/  BRA `(.L_x_37) ;  /* 0xfffffffc00fc7947 */ /* 0x000fc0000383ffff */
[----:B------:R-:W-:-:S00]  /*1990*/  NOP ;  /* 0x0000000000007918 */ /* 0x000fc00000000000 */
        /* <DEDUP_REMOVED lines=14> */
.L_x_39:


//--------------------- .nv.shared._Z9calc_funciPfPiPKfi --------------------------
	.section	.nv.shared._Z9calc_funciPfPiPKfi,"aw",@nobits
	.sectionflags	@""
	.align	4
.nv.shared._Z9calc_funciPfPiPKfi:
	.zero		5120


//--------------------- .nv.shared.reserved.0     --------------------------
	.section	.nv.shared.reserved.0,"aw",@nobits
	.weak		__nv_reservedSMEM_offset_0_alias
	.size		__nv_reservedSMEM_offset_0_alias, 0, 64
	.other		__nv_reservedSMEM_offset_0_alias,@"STO_CUDA_RESERVED_SHARED STV_DEFAULT"
__nv_reservedSMEM_offset_0_alias:
	.zero		0
	.zero		64


//--------------------- .nv.global                --------------------------
	.section	.nv.global,"aw",@nobits
	.align	4
.nv.global:
	.type		dev_filter_data,@object
	.size		dev_filter_data,(dev_ele_coord_x - dev_filter_data)
dev_filter_data:
	.zero		256
	.type		dev_ele_coord_x,@object
	.size		dev_ele_coord_x,(dev_ele_coord_y - dev_ele_coord_x)
dev_ele_coord_x:
	.zero		8192
	.type		dev_ele_coord_y,@object
	.size		dev_ele_coord_y,(.L_1 - dev_ele_coord_y)
dev_ele_coord_y:
	.zero		8192
.L_1:


//--------------------- .nv.constant0._Z9calc_funciPfPiPKfi --------------------------
	.section	.nv.constant0._Z9calc_funciPfPiPKfi,"a",@progbits
	.sectionflags	@""
	.align	4
.nv.constant0._Z9calc_funciPfPiPKfi:
	.zero		932


//--------------------- SYMBOLS --------------------------

	.type		.nv.reservedSmem.offset0,@object
	.size		.nv.reservedSmem.offset0,0x4
	.type		.nv.reservedSmem.cap,@object
	.size		.nv.reservedSmem.cap,0x4
